// auto-generated by cutlass_sweep.gemm — config: {"arch": "sm_90", "cluster_m": 1, "cluster_n": 1, "dtype": "fp16", "dtype_b": "fp16", "layout": "nt", "stages": 0, "tile_k": 16, "tile_m": 192, "tile_n": 128}
#include "cutlass/cutlass.h"
#include "cutlass/gemm/collective/collective_builder.hpp"
#include "cutlass/gemm/device/gemm_universal_adapter.h"
#include "cutlass/gemm/kernel/gemm_universal.hpp"
#include "cutlass/epilogue/collective/collective_builder.hpp"

using ElemA = cutlass::half_t;
using ElemB = cutlass::half_t;
using ElemCD = cutlass::half_t;
using Acc  = float;
using TileShape    = cute::Shape<cute::_192, cute::_128, cute::_16>;
using ClusterShape = cute::Shape<cute::_1, cute::_1, cute::_1>;

using CollectiveEpilogue = typename cutlass::epilogue::collective::CollectiveBuilder<
    cutlass::arch::Sm90, cutlass::arch::OpClassTensorOp,
    TileShape, ClusterShape,
    cutlass::epilogue::collective::EpilogueTileAuto,
    Acc, Acc,
    ElemCD, cutlass::layout::RowMajor, 128 / cutlass::sizeof_bits<ElemCD>::value,
    ElemCD, cutlass::layout::RowMajor, 128 / cutlass::sizeof_bits<ElemCD>::value,
    cutlass::epilogue::collective::EpilogueScheduleAuto
  >::CollectiveOp;

using CollectiveMainloop = typename cutlass::gemm::collective::CollectiveBuilder<
    cutlass::arch::Sm90, cutlass::arch::OpClassTensorOp,
    ElemA, cutlass::layout::RowMajor, 128 / cutlass::sizeof_bits<ElemA>::value,
    ElemB, cutlass::layout::ColumnMajor, 128 / cutlass::sizeof_bits<ElemB>::value,
    Acc,
    TileShape, ClusterShape,
    cutlass::gemm::collective::StageCountAutoCarveout<static_cast<int>(sizeof(typename CollectiveEpilogue::SharedStorage))>,
    cutlass::gemm::collective::KernelScheduleAuto
  >::CollectiveOp;

using GemmKernel = cutlass::gemm::kernel::GemmUniversal<
    cute::Shape<int,int,int,int>,
    CollectiveMainloop,
    CollectiveEpilogue
>;
using Gemm = cutlass::gemm::device::GemmUniversalAdapter<GemmKernel>;

// Force the device kernel symbol into the cubin without needing a host main.
auto* _anchor = &cutlass::device_kernel<GemmKernel>;


// ===== COMPILED SASS (sm_90a) =====

	.target	sm_90a

	.elftype	@"ET_EXEC"


//--------------------- .note.nv.tkinfo           --------------------------
	.section	.note.nv.tkinfo,"",@"SHT_NOTE"
	.sectionflags	@"SHF_NOTE_NV_TKINFO"
	.tkinfo
        /*0018*/ 	.word	0x00000002
        /*0030*/ 	.string	""
        /*0030*/ 	.string	"ptxas"
        /*0030*/ 	.string	"Cuda compilation tools, release 13.0, V13.0.88"
        /*0030*/ 	.string	"Build cuda_13.0.r13.0/compiler.36424714_0"
        /*0030*/ 	.string	"-arch sm_90a -m 64 "



//--------------------- .note.nv.cuinfo           --------------------------
	.section	.note.nv.cuinfo,"",@"SHT_NOTE"
	.sectionflags	@"SHF_NOTE_NV_CUINFO"
        /*0018*/ 	.short	0x0002
        /*001a*/ 	.short	0x005a
        /*001c*/ 	.short	0x0082
	.zero		2


//--------------------- .nv.info                  --------------------------
	.section	.nv.info,"",@"SHT_CUDA_INFO"
	.align	4


	//----- nvinfo : EIATTR_REGCOUNT
	.align		4
        /*0000*/ 	.byte	0x04, 0x2f
        /*0002*/ 	.short	(.L_15 - .L_14)
	.align		4
.L_14:
        /*0004*/ 	.word	index@(_ZN7cutlass13device_kernelINS_4gemm6kernel13GemmUniversalIN4cute5tupleIJiiiiEEENS1_10collective13CollectiveMmaINS1_34MainloopSm90TmaGmmaWarpSpecializedILi22ENS5_IJNS4_1CILi1EEESB_SB_EEENS1_35KernelTmaWarpSpecializedCooperativeEEENS5_IJNSA_ILi192EEENSA_ILi128EEENSA_ILi16EEEEEENS_6half_tENS5_IJlSB_lEEESJ_SK_NS4_8TiledMMAINS4_8MMA_AtomIJNS4_4SM904GMMA26MMA_64x128x16_F32F16F16_SSILNSO_5MajorE0ELSQ_0ELNSO_7ScaleInE1ELSR_1EEEEEENS4_6LayoutINS5_IJNSA_ILi2EEESB_SB_EEENS5_IJSB_NSA_ILi0EEESX_EEEEENS5_IJNS4_10UnderscoreES10_S10_EEEEENS4_13SM90_TMA_LOADENS4_14ComposedLayoutINS4_7SwizzleILi1ELi4ELi3EEENS4_18smem_ptr_flag_bitsILi16EEENSU_INS5_IJNSA_ILi8EEESH_EEENS5_IJSH_SB_EEEEEEEvNS4_8identityES13_S1D_vS1E_EENS_8epilogue10collective6detail29Sm90TmaWarpSpecializedAdapterINS1H_15DefaultEpilogueISJ_SK_SK_NS1G_6thread17LinearCombinationISJ_Li1EffLNS1L_9ScaleType4KindE0ELNS_15FloatRoundStyleE2ESJ_EENS1_15EpilogueDefaultEEEEEvvEEEEvNT_6ParamsE)
        /*0008*/ 	.word	0x000000a8


	//----- nvinfo : EIATTR_FRAME_SIZE
	.align		4
.L_15:
        /*000c*/ 	.byte	0x04, 0x11
        /*000e*/ 	.short	(.L_17 - .L_16)
	.align		4
.L_16:
        /*0010*/ 	.word	index@(_ZN7cutlass13device_kernelINS_4gemm6kernel13GemmUniversalIN4cute5tupleIJiiiiEEENS1_10collective13CollectiveMmaINS1_34MainloopSm90TmaGmmaWarpSpecializedILi22ENS5_IJNS4_1CILi1EEESB_SB_EEENS1_35KernelTmaWarpSpecializedCooperativeEEENS5_IJNSA_ILi192EEENSA_ILi128EEENSA_ILi16EEEEEENS_6half_tENS5_IJlSB_lEEESJ_SK_NS4_8TiledMMAINS4_8MMA_AtomIJNS4_4SM904GMMA26MMA_64x128x16_F32F16F16_SSILNSO_5MajorE0ELSQ_0ELNSO_7ScaleInE1ELSR_1EEEEEENS4_6LayoutINS5_IJNSA_ILi2EEESB_SB_EEENS5_IJSB_NSA_ILi0EEESX_EEEEENS5_IJNS4_10UnderscoreES10_S10_EEEEENS4_13SM90_TMA_LOADENS4_14ComposedLayoutINS4_7SwizzleILi1ELi4ELi3EEENS4_18smem_ptr_flag_bitsILi16EEENSU_INS5_IJNSA_ILi8EEESH_EEENS5_IJSH_SB_EEEEEEEvNS4_8identityES13_S1D_vS1E_EENS_8epilogue10collective6detail29Sm90TmaWarpSpecializedAdapterINS1H_15DefaultEpilogueISJ_SK_SK_NS1G_6thread17LinearCombinationISJ_Li1EffLNS1L_9ScaleType4KindE0ELNS_15FloatRoundStyleE2ESJ_EENS1_15EpilogueDefaultEEEEEvvEEEEvNT_6ParamsE)
        /*0014*/ 	.word	0x00000000


	//----- nvinfo : EIATTR_MIN_STACK_SIZE
	.align		4
.L_17:
        /*0018*/ 	.byte	0x04, 0x12
        /*001a*/ 	.short	(.L_19 - .L_18)
	.align		4
.L_18:
        /*001c*/ 	.word	index@(_ZN7cutlass13device_kernelINS_4gemm6kernel13GemmUniversalIN4cute5tupleIJiiiiEEENS1_10collective13CollectiveMmaINS1_34MainloopSm90TmaGmmaWarpSpecializedILi22ENS5_IJNS4_1CILi1EEESB_SB_EEENS1_35KernelTmaWarpSpecializedCooperativeEEENS5_IJNSA_ILi192EEENSA_ILi128EEENSA_ILi16EEEEEENS_6half_tENS5_IJlSB_lEEESJ_SK_NS4_8TiledMMAINS4_8MMA_AtomIJNS4_4SM904GMMA26MMA_64x128x16_F32F16F16_SSILNSO_5MajorE0ELSQ_0ELNSO_7ScaleInE1ELSR_1EEEEEENS4_6LayoutINS5_IJNSA_ILi2EEESB_SB_EEENS5_IJSB_NSA_ILi0EEESX_EEEEENS5_IJNS4_10UnderscoreES10_S10_EEEEENS4_13SM90_TMA_LOADENS4_14ComposedLayoutINS4_7SwizzleILi1ELi4ELi3EEENS4_18smem_ptr_flag_bitsILi16EEENSU_INS5_IJNSA_ILi8EEESH_EEENS5_IJSH_SB_EEEEEEEvNS4_8identityES13_S1D_vS1E_EENS_8epilogue10collective6detail29Sm90TmaWarpSpecializedAdapterINS1H_15DefaultEpilogueISJ_SK_SK_NS1G_6thread17LinearCombinationISJ_Li1EffLNS1L_9ScaleType4KindE0ELNS_15FloatRoundStyleE2ESJ_EENS1_15EpilogueDefaultEEEEEvvEEEEvNT_6ParamsE)
        /*0020*/ 	.word	0x00000000
.L_19:


//--------------------- .nv.compat                --------------------------
	.section	.nv.compat,"",@"SHT_CUDA_COMPAT_INFO"
	.align	4
        /*0000*/ 	.byte	0x02, 0x09, 0x01, 0x00, 0x02, 0x02, 0x04, 0x00, 0x02, 0x05, 0x05, 0x00, 0x03, 0x07, 0x01, 0x01
        /*0010*/ 	.byte	0x02, 0x03, 0x01, 0x00, 0x02, 0x06, 0x01, 0x00, 0x04, 0x0b, 0x08, 0x00, 0x00, 0x00, 0x00, 0x00
        /*0020*/ 	.byte	0x00, 0x00, 0x00, 0x00


//--------------------- .nv.info._ZN7cutlass13device_kernelINS_4gemm6kernel13GemmUniversalIN4cute5tupleIJiiiiEEENS1_10collective13CollectiveMmaINS1_34MainloopSm90TmaGmmaWarpSpecializedILi22ENS5_IJNS4_1CILi1EEESB_SB_EEENS1_35KernelTmaWarpSpecializedCooperativeEEENS5_IJNSA_ILi192EEENSA_ILi128EEENSA_ILi16EEEEEENS_6half_tENS5_IJlSB_lEEESJ_SK_NS4_8TiledMMAINS4_8MMA_AtomIJNS4_4SM904GMMA26MMA_64x128x16_F32F16F16_SSILNSO_5MajorE0ELSQ_0ELNSO_7ScaleInE1ELSR_1EEEEEENS4_6LayoutINS5_IJNSA_ILi2EEESB_SB_EEENS5_IJSB_NSA_ILi0EEESX_EEEEENS5_IJNS4_10UnderscoreES10_S10_EEEEENS4_13SM90_TMA_LOADENS4_14ComposedLayoutINS4_7SwizzleILi1ELi4ELi3EEENS4_18smem_ptr_flag_bitsILi16EEENSU_INS5_IJNSA_ILi8EEESH_EEENS5_IJSH_SB_EEEEEEEvNS4_8identityES13_S1D_vS1E_EENS_8epilogue10collective6detail29Sm90TmaWarpSpecializedAdapterINS1H_15DefaultEpilogueISJ_SK_SK_NS1G_6thread17LinearCombinationISJ_Li1EffLNS1L_9ScaleType4KindE0ELNS_15FloatRoundStyleE2ESJ_EENS1_15EpilogueDefaultEEEEEvvEEEEvNT_6ParamsE --------------------------
	.section	.nv.info._ZN7cutlass13device_kernelINS_4gemm6kernel13GemmUniversalIN4cute5tupleIJiiiiEEENS1_10collective13CollectiveMmaINS1_34MainloopSm90TmaGmmaWarpSpecializedILi22ENS5_IJNS4_1CILi1EEESB_SB_EEENS1_35KernelTmaWarpSpecializedCooperativeEEENS5_IJNSA_ILi192EEENSA_ILi128EEENSA_ILi16EEEEEENS_6half_tENS5_IJlSB_lEEESJ_SK_NS4_8TiledMMAINS4_8MMA_AtomIJNS4_4SM904GMMA26MMA_64x128x16_F32F16F16_SSILNSO_5MajorE0ELSQ_0ELNSO_7ScaleInE1ELSR_1EEEEEENS4_6LayoutINS5_IJNSA_ILi2EEESB_SB_EEENS5_IJSB_NSA_ILi0EEESX_EEEEENS5_IJNS4_10UnderscoreES10_S10_EEEEENS4_13SM90_TMA_LOADENS4_14ComposedLayoutINS4_7SwizzleILi1ELi4ELi3EEENS4_18smem_ptr_flag_bitsILi16EEENSU_INS5_IJNSA_ILi8EEESH_EEENS5_IJSH_SB_EEEEEEEvNS4_8identityES13_S1D_vS1E_EENS_8epilogue10collective6detail29Sm90TmaWarpSpecializedAdapterINS1H_15DefaultEpilogueISJ_SK_SK_NS1G_6thread17LinearCombinationISJ_Li1EffLNS1L_9ScaleType4KindE0ELNS_15FloatRoundStyleE2ESJ_EENS1_15EpilogueDefaultEEEEEvvEEEEvNT_6ParamsE,"",@"SHT_CUDA_INFO"
	.sectionflags	@""
	.align	4


	//----- nvinfo : EIATTR_CUDA_API_VERSION
	.align		4
        /*0000*/ 	.byte	0x04, 0x37
        /*0002*/ 	.short	(.L_21 - .L_20)
.L_20:
        /*0004*/ 	.word	0x00000082


	//----- nvinfo : EIATTR_KPARAM_INFO
	.align		4
.L_21:
        /*0008*/ 	.byte	0x04, 0x17
        /*000a*/ 	.short	(.L_23 - .L_22)
.L_22:
        /*000c*/ 	.word	0x00000000
        /*0010*/ 	.short	0x0000
        /*0012*/ 	.short	0x0070
        /*0014*/ 	.byte	0x00, 0xf0, 0x01, 0x10


	//----- nvinfo : EIATTR_SPARSE_MMA_MASK
	.align		4
.L_23:
        /*0018*/ 	.byte	0x03, 0x50
        /*001a*/ 	.short	0x0000


	//----- nvinfo : EIATTR_MAXREG_COUNT
	.align		4
        /*001c*/ 	.byte	0x03, 0x1b
        /*001e*/ 	.short	0x00a8


	//----- nvinfo : EIATTR_NUM_BARRIERS
	.align		4
        /*0020*/ 	.byte	0x02, 0x4c
        /*0022*/ 	.byte	0x01
	.zero		1


	//----- nvinfo : EIATTR_EXTERNS
	.align		4
        /*0024*/ 	.byte	0x04, 0x0f
        /*0026*/ 	.short	(.L_25 - .L_24)


	//   ....[0]....
	.align		4
.L_24:
        /*0028*/ 	.word	index@(__assertfail)


	//----- nvinfo : EIATTR_MERCURY_ISA_VERSION
	.align		4
.L_25:
        /*002c*/ 	.byte	0x03, 0x5f
        /*002e*/ 	.short	0x0101


	//----- nvinfo : EIATTR_INT_WARP_WIDE_INSTR_OFFSETS
	.align		4
        /*0030*/ 	.byte	0x04, 0x31
        /*0032*/ 	.short	(.L_27 - .L_26)


	//   ....[0]....
.L_26:
        /*0034*/ 	.word	0x00000620


	//   ....[1]....
        /*0038*/ 	.word	0x00000650


	//   ....[2]....
        /*003c*/ 	.word	0x00000730


	//----- nvinfo : EIATTR_COOP_GROUP_MASK_REGIDS
	.align		4
.L_27:
        /*0040*/ 	.byte	0x04, 0x29
        /*0042*/ 	.short	(.L_29 - .L_28)


	//   ....[0]....
.L_28:
        /*0044*/ 	.word	0xffffffff


	//   ....[1]....
        /*0048*/ 	.word	0xffffffff


	//   ....[2]....
        /*004c*/ 	.word	0xffffffff


	//   ....[3]....
        /*0050*/ 	.word	0xffffffff


	//   ....[4]....
        /*0054*/ 	.word	0xffffffff


	//----- nvinfo : EIATTR_COOP_GROUP_INSTR_OFFSETS
	.align		4
.L_29:
        /*0058*/ 	.byte	0x04, 0x28
        /*005a*/ 	.short	(.L_31 - .L_30)


	//   ....[0]....
.L_30:
        /*005c*/ 	.word	0x00000060


	//   ....[1]....
        /*0060*/ 	.word	0x00000070


	//   ....[2]....
        /*0064*/ 	.word	0x00000130


	//   ....[3]....
        /*0068*/ 	.word	0x00000530


	//   ....[4]....
        /*006c*/ 	.word	0x000011e0


	//----- nvinfo : EIATTR_REG_RECONFIG
	.align		4
.L_31:
        /*0070*/ 	.byte	0x01, 0x54
	.zero		2


	//----- nvinfo : EIATTR_SYSCALL_OFFSETS
	.align		4
        /*0074*/ 	.byte	0x04, 0x46
        /*0076*/ 	.short	(.L_33 - .L_32)


	//   ....[0]....
.L_32:
        /*0078*/ 	.word	0x000013a0


	//----- nvinfo : EIATTR_MBARRIER_INSTR_OFFSETS
	.align		4
.L_33:
        /*007c*/ 	.byte	0x04, 0x39
        /*007e*/ 	.short	(.L_35 - .L_34)


	//   ....[0]....
.L_34:
        /*0080*/ 	.word	0x00000250
        /*0084*/ 	.word	0x000000ff
        /*0088*/ 	.word	0x00000000
        /*008c*/ 	.short	0x0100
        /*008e*/ 	.byte	0x08
	.zero		1


	//   ....[1]....
        /*0090*/ 	.word	0x00000260
        /*0094*/ 	.word	0x000000ff
        /*0098*/ 	.word	0x000000b0
        /*009c*/ 	.short	0x0100
        /*009e*/ 	.byte	0x08
	.zero		1


	//   ....[2]....
        /*00a0*/ 	.word	0x00000270
        /*00a4*/ 	.word	0x000000ff
        /*00a8*/ 	.word	0x00000008
        /*00ac*/ 	.short	0x0100
        /*00ae*/ 	.byte	0x08
	.zero		1


	//   ....[3]....
        /*00b0*/ 	.word	0x00000280
        /*00b4*/ 	.word	0x000000ff
        /*00b8*/ 	.word	0x000000b8
        /*00bc*/ 	.short	0x0100
        /*00be*/ 	.byte	0x08
	.zero		1


	//   ....[4]....
        /*00c0*/ 	.word	0x00000290
        /*00c4*/ 	.word	0x000000ff
        /*00c8*/ 	.word	0x00000010
        /*00cc*/ 	.short	0x0100
        /*00ce*/ 	.byte	0x08
	.zero		1


	//   ....[5]....
        /*00d0*/ 	.word	0x000002a0
        /*00d4*/ 	.word	0x000000ff
        /*00d8*/ 	.word	0x000000c0
        /*00dc*/ 	.short	0x0100
        /*00de*/ 	.byte	0x08
	.zero		1


	//   ....[6]....
        /*00e0*/ 	.word	0x000002b0
        /*00e4*/ 	.word	0x000000ff
        /*00e8*/ 	.word	0x00000018
        /*00ec*/ 	.short	0x0100
        /*00ee*/ 	.byte	0x08
	.zero		1


	//   ....[7]....
        /*00f0*/ 	.word	0x000002c0
        /*00f4*/ 	.word	0x000000ff
        /*00f8*/ 	.word	0x000000c8
        /*00fc*/ 	.short	0x0100
        /*00fe*/ 	.byte	0x08
	.zero		1


	//   ....[8]....
        /*0100*/ 	.word	0x000002d0
        /*0104*/ 	.word	0x000000ff
        /*0108*/ 	.word	0x00000020
        /*010c*/ 	.short	0x0100
        /*010e*/ 	.byte	0x08
	.zero		1


	//   ....[9]....
        /*0110*/ 	.word	0x000002e0
        /*0114*/ 	.word	0x000000ff
        /*0118*/ 	.word	0x000000d0
        /*011c*/ 	.short	0x0100
        /*011e*/ 	.byte	0x08
	.zero		1


	//   ....[10]....
        /*0120*/ 	.word	0x000002f0
        /*0124*/ 	.word	0x000000ff
        /*0128*/ 	.word	0x00000028
        /*012c*/ 	.short	0x0100
        /*012e*/ 	.byte	0x08
	.zero		1


	//   ....[11]....
        /*0130*/ 	.word	0x00000300
        /*0134*/ 	.word	0x000000ff
        /*0138*/ 	.word	0x000000d8
        /*013c*/ 	.short	0x0100
        /*013e*/ 	.byte	0x08
	.zero		1


	//   ....[12]....
        /*0140*/ 	.word	0x00000310
        /*0144*/ 	.word	0x000000ff
        /*0148*/ 	.word	0x00000030
        /*014c*/ 	.short	0x0100
        /*014e*/ 	.byte	0x08
	.zero		1


	//   ....[13]....
        /*0150*/ 	.word	0x00000320
        /*0154*/ 	.word	0x000000ff
        /*0158*/ 	.word	0x000000e0
        /*015c*/ 	.short	0x0100
        /*015e*/ 	.byte	0x08
	.zero		1


	//   ....[14]....
        /*0160*/ 	.word	0x00000330
        /*0164*/ 	.word	0x000000ff
        /*0168*/ 	.word	0x00000038
        /*016c*/ 	.short	0x0100
        /*016e*/ 	.byte	0x08
	.zero		1


	//   ....[15]....
        /*0170*/ 	.word	0x00000340
        /*0174*/ 	.word	0x000000ff
        /*0178*/ 	.word	0x000000e8
        /*017c*/ 	.short	0x0100
        /*017e*/ 	.byte	0x08
	.zero		1


	//   ....[16]....
        /*0180*/ 	.word	0x00000350
        /*0184*/ 	.word	0x000000ff
        /*0188*/ 	.word	0x00000040
        /*018c*/ 	.short	0x0100
        /*018e*/ 	.byte	0x08
	.zero		1


	//   ....[17]....
        /*0190*/ 	.word	0x00000360
        /*0194*/ 	.word	0x000000ff
        /*0198*/ 	.word	0x000000f0
        /*019c*/ 	.short	0x0100
        /*019e*/ 	.byte	0x08
	.zero		1


	//   ....[18]....
        /*01a0*/ 	.word	0x00000370
        /*01a4*/ 	.word	0x000000ff
        /*01a8*/ 	.word	0x00000048
        /*01ac*/ 	.short	0x0100
        /*01ae*/ 	.byte	0x08
	.zero		1


	//   ....[19]....
        /*01b0*/ 	.word	0x00000380
        /*01b4*/ 	.word	0x000000ff
        /*01b8*/ 	.word	0x000000f8
        /*01bc*/ 	.short	0x0100
        /*01be*/ 	.byte	0x08
	.zero		1


	//   ....[20]....
        /*01c0*/ 	.word	0x00000390
        /*01c4*/ 	.word	0x000000ff
        /*01c8*/ 	.word	0x00000050
        /*01cc*/ 	.short	0x0100
        /*01ce*/ 	.byte	0x08
	.zero		1


	//   ....[21]....
        /*01d0*/ 	.word	0x000003a0
        /*01d4*/ 	.word	0x000000ff
        /*01d8*/ 	.word	0x00000100
        /*01dc*/ 	.short	0x0100
        /*01de*/ 	.byte	0x08
	.zero		1


	//   ....[22]....
        /*01e0*/ 	.word	0x000003b0
        /*01e4*/ 	.word	0x000000ff
        /*01e8*/ 	.word	0x00000058
        /*01ec*/ 	.short	0x0100
        /*01ee*/ 	.byte	0x08
	.zero		1


	//   ....[23]....
        /*01f0*/ 	.word	0x000003c0
        /*01f4*/ 	.word	0x000000ff
        /*01f8*/ 	.word	0x00000108
        /*01fc*/ 	.short	0x0100
        /*01fe*/ 	.byte	0x08
	.zero		1


	//   ....[24]....
        /*0200*/ 	.word	0x000003d0
        /*0204*/ 	.word	0x000000ff
        /*0208*/ 	.word	0x00000060
        /*020c*/ 	.short	0x0100
        /*020e*/ 	.byte	0x08
	.zero		1


	//   ....[25]....
        /*0210*/ 	.word	0x000003e0
        /*0214*/ 	.word	0x000000ff
        /*0218*/ 	.word	0x00000110
        /*021c*/ 	.short	0x0100
        /*021e*/ 	.byte	0x08
	.zero		1


	//   ....[26]....
        /*0220*/ 	.word	0x000003f0
        /*0224*/ 	.word	0x000000ff
        /*0228*/ 	.word	0x00000068
        /*022c*/ 	.short	0x0100
        /*022e*/ 	.byte	0x08
	.zero		1


	//   ....[27]....
        /*0230*/ 	.word	0x00000400
        /*0234*/ 	.word	0x000000ff
        /*0238*/ 	.word	0x00000118
        /*023c*/ 	.short	0x0100
        /*023e*/ 	.byte	0x08
	.zero		1


	//   ....[28]....
        /*0240*/ 	.word	0x00000410
        /*0244*/ 	.word	0x000000ff
        /*0248*/ 	.word	0x00000070
        /*024c*/ 	.short	0x0100
        /*024e*/ 	.byte	0x08
	.zero		1


	//   ....[29]....
        /*0250*/ 	.word	0x00000420
        /*0254*/ 	.word	0x000000ff
        /*0258*/ 	.word	0x00000120
        /*025c*/ 	.short	0x0100
        /*025e*/ 	.byte	0x08
	.zero		1


	//   ....[30]....
        /*0260*/ 	.word	0x00000430
        /*0264*/ 	.word	0x000000ff
        /*0268*/ 	.word	0x00000078
        /*026c*/ 	.short	0x0100
        /*026e*/ 	.byte	0x08
	.zero		1


	//   ....[31]....
        /*0270*/ 	.word	0x00000440
        /*0274*/ 	.word	0x000000ff
        /*0278*/ 	.word	0x00000128
        /*027c*/ 	.short	0x0100
        /*027e*/ 	.byte	0x08
	.zero		1


	//   ....[32]....
        /*0280*/ 	.word	0x00000450
        /*0284*/ 	.word	0x000000ff
        /*0288*/ 	.word	0x00000080
        /*028c*/ 	.short	0x0100
        /*028e*/ 	.byte	0x08
	.zero		1


	//   ....[33]....
        /*0290*/ 	.word	0x00000460
        /*0294*/ 	.word	0x000000ff
        /*0298*/ 	.word	0x00000130
        /*029c*/ 	.short	0x0100
        /*029e*/ 	.byte	0x08
	.zero		1


	//   ....[34]....
        /*02a0*/ 	.word	0x00000470
        /*02a4*/ 	.word	0x000000ff
        /*02a8*/ 	.word	0x00000088
        /*02ac*/ 	.short	0x0100
        /*02ae*/ 	.byte	0x08
	.zero		1


	//   ....[35]....
        /*02b0*/ 	.word	0x00000480
        /*02b4*/ 	.word	0x000000ff
        /*02b8*/ 	.word	0x00000138
        /*02bc*/ 	.short	0x0100
        /*02be*/ 	.byte	0x08
	.zero		1


	//   ....[36]....
        /*02c0*/ 	.word	0x00000490
        /*02c4*/ 	.word	0x000000ff
        /*02c8*/ 	.word	0x00000090
        /*02cc*/ 	.short	0x0100
        /*02ce*/ 	.byte	0x08
	.zero		1


	//   ....[37]....
        /*02d0*/ 	.word	0x000004a0
        /*02d4*/ 	.word	0x000000ff
        /*02d8*/ 	.word	0x00000140
        /*02dc*/ 	.short	0x0100
        /*02de*/ 	.byte	0x08
	.zero		1


	//   ....[38]....
        /*02e0*/ 	.word	0x000004b0
        /*02e4*/ 	.word	0x000000ff
        /*02e8*/ 	.word	0x00000098
        /*02ec*/ 	.short	0x0100
        /*02ee*/ 	.byte	0x08
	.zero		1


	//   ....[39]....
        /*02f0*/ 	.word	0x000004c0
        /*02f4*/ 	.word	0x000000ff
        /*02f8*/ 	.word	0x00000148
        /*02fc*/ 	.short	0x0100
        /*02fe*/ 	.byte	0x08
	.zero		1


	//   ....[40]....
        /*0300*/ 	.word	0x000004d0
        /*0304*/ 	.word	0x000000ff
        /*0308*/ 	.word	0x000000a0
        /*030c*/ 	.short	0x0100
        /*030e*/ 	.byte	0x08
	.zero		1


	//   ....[41]....
        /*0310*/ 	.word	0x000004e0
        /*0314*/ 	.word	0x000000ff
        /*0318*/ 	.word	0x00000150
        /*031c*/ 	.short	0x0100
        /*031e*/ 	.byte	0x08
	.zero		1


	//   ....[42]....
        /*0320*/ 	.word	0x000004f0
        /*0324*/ 	.word	0x000000ff
        /*0328*/ 	.word	0x000000a8
        /*032c*/ 	.short	0x0100
        /*032e*/ 	.byte	0x08
	.zero		1


	//   ....[43]....
        /*0330*/ 	.word	0x00000500
        /*0334*/ 	.word	0x000000ff
        /*0338*/ 	.word	0x00000158
        /*033c*/ 	.short	0x0100
        /*033e*/ 	.byte	0x08
	.zero		1


	//   ....[44]....
        /*0340*/ 	.word	0x000007a0
        /*0344*/ 	.word	0x000000ff
        /*0348*/ 	.word	0x00000170
        /*034c*/ 	.short	0x0100
        /*034e*/ 	.byte	0x06
	.zero		1


	//   ....[45]....
        /*0350*/ 	.word	0x00000800
        /*0354*/ 	.word	0x000000ff
        /*0358*/ 	.word	0x00000178
        /*035c*/ 	.short	0x0100
        /*035e*/ 	.byte	0x06
	.zero		1


	//   ....[46]....
        /*0360*/ 	.word	0x00001420
        /*0364*/ 	.word	0x00000003
        /*0368*/ 	.word	0x00000000
        /*036c*/ 	.short	0x010a
        /*036e*/ 	.byte	0x3f
	.zero		1


	//   ....[47]....
        /*0370*/ 	.word	0x00001460
        /*0374*/ 	.word	0x00000003
        /*0378*/ 	.word	0x00000000
        /*037c*/ 	.short	0x010a
        /*037e*/ 	.byte	0x3f
	.zero		1


	//   ....[48]....
        /*0380*/ 	.word	0x000016c0
        /*0384*/ 	.word	0x000000ff
        /*0388*/ 	.word	0x00000000
        /*038c*/ 	.short	0x010a
        /*038e*/ 	.byte	0x04
	.zero		1


	//   ....[49]....
        /*0390*/ 	.word	0x00001700
        /*0394*/ 	.word	0x000000ff
        /*0398*/ 	.word	0x00000000
        /*039c*/ 	.short	0x010a
        /*039e*/ 	.byte	0x04
	.zero		1


	//   ....[50]....
        /*03a0*/ 	.word	0x00001840
        /*03a4*/ 	.word	0x000000ff
        /*03a8*/ 	.word	0x00000000
        /*03ac*/ 	.short	0x0101
        /*03ae*/ 	.byte	0x04
	.zero		1


	//   ....[51]....
        /*03b0*/ 	.word	0x000019f0
        /*03b4*/ 	.word	0x00000000
        /*03b8*/ 	.word	0x00000000
        /*03bc*/ 	.short	0x0101
        /*03be*/ 	.byte	0x3f
	.zero		1


	//   ....[52]....
        /*03c0*/ 	.word	0x0000b2a0
        /*03c4*/ 	.word	0x0000000e
        /*03c8*/ 	.word	0x000000b0
        /*03cc*/ 	.short	0x010a
        /*03ce*/ 	.byte	0x3f
	.zero		1


	//   ....[53]....
        /*03d0*/ 	.word	0x0000b620
        /*03d4*/ 	.word	0x00000006
        /*03d8*/ 	.word	0x00000178
        /*03dc*/ 	.short	0x0101
        /*03de*/ 	.byte	0x3f
	.zero		1


	//   ....[54]....
        /*03e0*/ 	.word	0x0000bd50
        /*03e4*/ 	.word	0x00000007
        /*03e8*/ 	.word	0x00000000
        /*03ec*/ 	.short	0x010a
        /*03ee*/ 	.byte	0x3f
	.zero		1


	//   ....[55]....
        /*03f0*/ 	.word	0x0000bdd0
        /*03f4*/ 	.word	0x00000009
        /*03f8*/ 	.word	0x00000000
        /*03fc*/ 	.short	0x010a
        /*03fe*/ 	.byte	0x3f
	.zero		1


	//   ....[56]....
        /*0400*/ 	.word	0x0000be60
        /*0404*/ 	.word	0x00000006
        /*0408*/ 	.word	0x00000000
        /*040c*/ 	.short	0x010a
        /*040e*/ 	.byte	0x3f
	.zero		1


	//   ....[57]....
        /*0410*/ 	.word	0x0000bef0
        /*0414*/ 	.word	0x00000009
        /*0418*/ 	.word	0x00000000
        /*041c*/ 	.short	0x010a
        /*041e*/ 	.byte	0x3f
	.zero		1


	//   ....[58]....
        /*0420*/ 	.word	0x0000bf80
        /*0424*/ 	.word	0x00000006
        /*0428*/ 	.word	0x00000000
        /*042c*/ 	.short	0x010a
        /*042e*/ 	.byte	0x3f
	.zero		1


	//   ....[59]....
        /*0430*/ 	.word	0x0000c010
        /*0434*/ 	.word	0x00000009
        /*0438*/ 	.word	0x00000000
        /*043c*/ 	.short	0x010a
        /*043e*/ 	.byte	0x3f
	.zero		1


	//   ....[60]....
        /*0440*/ 	.word	0x0000c0a0
        /*0444*/ 	.word	0x00000006
        /*0448*/ 	.word	0x00000000
        /*044c*/ 	.short	0x010a
        /*044e*/ 	.byte	0x3f
	.zero		1


	//   ....[61]....
        /*0450*/ 	.word	0x0000c130
        /*0454*/ 	.word	0x00000009
        /*0458*/ 	.word	0x00000000
        /*045c*/ 	.short	0x010a
        /*045e*/ 	.byte	0x3f
	.zero		1


	//   ....[62]....
        /*0460*/ 	.word	0x0000c1c0
        /*0464*/ 	.word	0x00000006
        /*0468*/ 	.word	0x00000000
        /*046c*/ 	.short	0x010a
        /*046e*/ 	.byte	0x3f
	.zero		1


	//   ....[63]....
        /*0470*/ 	.word	0x0000c250
        /*0474*/ 	.word	0x00000009
        /*0478*/ 	.word	0x00000000
        /*047c*/ 	.short	0x010a
        /*047e*/ 	.byte	0x3f
	.zero		1


	//   ....[64]....
        /*0480*/ 	.word	0x0000c2e0
        /*0484*/ 	.word	0x00000006
        /*0488*/ 	.word	0x00000000
        /*048c*/ 	.short	0x010a
        /*048e*/ 	.byte	0x3f
	.zero		1


	//   ....[65]....
        /*0490*/ 	.word	0x0000c370
        /*0494*/ 	.word	0x00000009
        /*0498*/ 	.word	0x00000000
        /*049c*/ 	.short	0x010a
        /*049e*/ 	.byte	0x3f
	.zero		1


	//   ....[66]....
        /*04a0*/ 	.word	0x0000c400
        /*04a4*/ 	.word	0x00000006
        /*04a8*/ 	.word	0x00000000
        /*04ac*/ 	.short	0x010a
        /*04ae*/ 	.byte	0x3f
	.zero		1


	//   ....[67]....
        /*04b0*/ 	.word	0x0000c490
        /*04b4*/ 	.word	0x00000009
        /*04b8*/ 	.word	0x00000000
        /*04bc*/ 	.short	0x010a
        /*04be*/ 	.byte	0x3f
	.zero		1


	//   ....[68]....
        /*04c0*/ 	.word	0x0000c520
        /*04c4*/ 	.word	0x00000006
        /*04c8*/ 	.word	0x00000000
        /*04cc*/ 	.short	0x010a
        /*04ce*/ 	.byte	0x3f
	.zero		1


	//   ....[69]....
        /*04d0*/ 	.word	0x0000c5b0
        /*04d4*/ 	.word	0x00000009
        /*04d8*/ 	.word	0x00000000
        /*04dc*/ 	.short	0x010a
        /*04de*/ 	.byte	0x3f
	.zero		1


	//   ....[70]....
        /*04e0*/ 	.word	0x0000c640
        /*04e4*/ 	.word	0x00000006
        /*04e8*/ 	.word	0x00000000
        /*04ec*/ 	.short	0x010a
        /*04ee*/ 	.byte	0x3f
	.zero		1


	//   ....[71]....
        /*04f0*/ 	.word	0x0000c6d0
        /*04f4*/ 	.word	0x00000009
        /*04f8*/ 	.word	0x00000000
        /*04fc*/ 	.short	0x010a
        /*04fe*/ 	.byte	0x3f
	.zero		1


	//   ....[72]....
        /*0500*/ 	.word	0x0000c760
        /*0504*/ 	.word	0x00000006
        /*0508*/ 	.word	0x00000000
        /*050c*/ 	.short	0x010a
        /*050e*/ 	.byte	0x3f
	.zero		1


	//   ....[73]....
        /*0510*/ 	.word	0x0000c7f0
        /*0514*/ 	.word	0x00000009
        /*0518*/ 	.word	0x00000000
        /*051c*/ 	.short	0x010a
        /*051e*/ 	.byte	0x3f
	.zero		1


	//   ....[74]....
        /*0520*/ 	.word	0x0000c880
        /*0524*/ 	.word	0x00000006
        /*0528*/ 	.word	0x00000000
        /*052c*/ 	.short	0x010a
        /*052e*/ 	.byte	0x3f
	.zero		1


	//   ....[75]....
        /*0530*/ 	.word	0x0000c910
        /*0534*/ 	.word	0x00000003
        /*0538*/ 	.word	0x00000000
        /*053c*/ 	.short	0x010a
        /*053e*/ 	.byte	0x3f
	.zero		1


	//   ....[76]....
        /*0540*/ 	.word	0x0000c970
        /*0544*/ 	.word	0x00000003
        /*0548*/ 	.word	0x00000000
        /*054c*/ 	.short	0x010a
        /*054e*/ 	.byte	0x3f
	.zero		1


	//   ....[77]....
        /*0550*/ 	.word	0x0000c9d0
        /*0554*/ 	.word	0x00000005
        /*0558*/ 	.word	0x00000000
        /*055c*/ 	.short	0x010a
        /*055e*/ 	.byte	0x3f
	.zero		1


	//   ....[78]....
        /*0560*/ 	.word	0x0000caa0
        /*0564*/ 	.word	0x0000000e
        /*0568*/ 	.word	0x000000b0
        /*056c*/ 	.short	0x010a
        /*056e*/ 	.byte	0x3f
	.zero		1


	//   ....[79]....
        /*0570*/ 	.word	0x0000cb70
        /*0574*/ 	.word	0x00000007
        /*0578*/ 	.word	0x00000000
        /*057c*/ 	.short	0x010a
        /*057e*/ 	.byte	0x3f
	.zero		1


	//   ....[80]....
        /*0580*/ 	.word	0x0000cbc0
        /*0584*/ 	.word	0x00000009
        /*0588*/ 	.word	0x00000000
        /*058c*/ 	.short	0x010a
        /*058e*/ 	.byte	0x3f
	.zero		1


	//   ....[81]....
        /*0590*/ 	.word	0x0000cc10
        /*0594*/ 	.word	0x00000006
        /*0598*/ 	.word	0x00000000
        /*059c*/ 	.short	0x010a
        /*059e*/ 	.byte	0x3f
	.zero		1


	//   ....[82]....
        /*05a0*/ 	.word	0x0000cc60
        /*05a4*/ 	.word	0x00000009
        /*05a8*/ 	.word	0x00000000
        /*05ac*/ 	.short	0x010a
        /*05ae*/ 	.byte	0x3f
	.zero		1


	//   ....[83]....
        /*05b0*/ 	.word	0x0000ccb0
        /*05b4*/ 	.word	0x00000006
        /*05b8*/ 	.word	0x00000000
        /*05bc*/ 	.short	0x010a
        /*05be*/ 	.byte	0x3f
	.zero		1


	//   ....[84]....
        /*05c0*/ 	.word	0x0000cd00
        /*05c4*/ 	.word	0x00000009
        /*05c8*/ 	.word	0x00000000
        /*05cc*/ 	.short	0x010a
        /*05ce*/ 	.byte	0x3f
	.zero		1


	//   ....[85]....
        /*05d0*/ 	.word	0x0000cd50
        /*05d4*/ 	.word	0x00000006
        /*05d8*/ 	.word	0x00000000
        /*05dc*/ 	.short	0x010a
        /*05de*/ 	.byte	0x3f
	.zero		1


	//   ....[86]....
        /*05e0*/ 	.word	0x0000cda0
        /*05e4*/ 	.word	0x00000009
        /*05e8*/ 	.word	0x00000000
        /*05ec*/ 	.short	0x010a
        /*05ee*/ 	.byte	0x3f
	.zero		1


	//   ....[87]....
        /*05f0*/ 	.word	0x0000cdf0
        /*05f4*/ 	.word	0x00000006
        /*05f8*/ 	.word	0x00000000
        /*05fc*/ 	.short	0x010a
        /*05fe*/ 	.byte	0x3f
	.zero		1


	//   ....[88]....
        /*0600*/ 	.word	0x0000ce40
        /*0604*/ 	.word	0x00000009
        /*0608*/ 	.word	0x00000000
        /*060c*/ 	.short	0x010a
        /*060e*/ 	.byte	0x3f
	.zero		1


	//   ....[89]....
        /*0610*/ 	.word	0x0000ce90
        /*0614*/ 	.word	0x00000006
        /*0618*/ 	.word	0x00000000
        /*061c*/ 	.short	0x010a
        /*061e*/ 	.byte	0x3f
	.zero		1


	//   ....[90]....
        /*0620*/ 	.word	0x0000cee0
        /*0624*/ 	.word	0x00000009
        /*0628*/ 	.word	0x00000000
        /*062c*/ 	.short	0x010a
        /*062e*/ 	.byte	0x3f
	.zero		1


	//   ....[91]....
        /*0630*/ 	.word	0x0000cf30
        /*0634*/ 	.word	0x00000006
        /*0638*/ 	.word	0x00000000
        /*063c*/ 	.short	0x010a
        /*063e*/ 	.byte	0x3f
	.zero		1


	//   ....[92]....
        /*0640*/ 	.word	0x0000cf80
        /*0644*/ 	.word	0x00000009
        /*0648*/ 	.word	0x00000000
        /*064c*/ 	.short	0x010a
        /*064e*/ 	.byte	0x3f
	.zero		1


	//   ....[93]....
        /*0650*/ 	.word	0x0000cfd0
        /*0654*/ 	.word	0x00000006
        /*0658*/ 	.word	0x00000000
        /*065c*/ 	.short	0x010a
        /*065e*/ 	.byte	0x3f
	.zero		1


	//   ....[94]....
        /*0660*/ 	.word	0x0000d020
        /*0664*/ 	.word	0x00000009
        /*0668*/ 	.word	0x00000000
        /*066c*/ 	.short	0x010a
        /*066e*/ 	.byte	0x3f
	.zero		1


	//   ....[95]....
        /*0670*/ 	.word	0x0000d070
        /*0674*/ 	.word	0x00000006
        /*0678*/ 	.word	0x00000000
        /*067c*/ 	.short	0x010a
        /*067e*/ 	.byte	0x3f
	.zero		1


	//   ....[96]....
        /*0680*/ 	.word	0x0000d0c0
        /*0684*/ 	.word	0x00000009
        /*0688*/ 	.word	0x00000000
        /*068c*/ 	.short	0x010a
        /*068e*/ 	.byte	0x3f
	.zero		1


	//   ....[97]....
        /*0690*/ 	.word	0x0000d110
        /*0694*/ 	.word	0x00000006
        /*0698*/ 	.word	0x00000000
        /*069c*/ 	.short	0x010a
        /*069e*/ 	.byte	0x3f
	.zero		1


	//   ....[98]....
        /*06a0*/ 	.word	0x0000d160
        /*06a4*/ 	.word	0x00000009
        /*06a8*/ 	.word	0x00000000
        /*06ac*/ 	.short	0x010a
        /*06ae*/ 	.byte	0x3f
	.zero		1


	//   ....[99]....
        /*06b0*/ 	.word	0x0000d1b0
        /*06b4*/ 	.word	0x00000006
        /*06b8*/ 	.word	0x00000000
        /*06bc*/ 	.short	0x010a
        /*06be*/ 	.byte	0x3f
	.zero		1


	//----- nvinfo : EIATTR_NUM_MBARRIERS
	.align		4
.L_35:
        /*06c0*/ 	.byte	0x03, 0x38
        /*06c2*/ 	.short	0x002e


	//----- nvinfo : EIATTR_EXIT_INSTR_OFFSETS
	.align		4
        /*06c4*/ 	.byte	0x04, 0x1c
        /*06c6*/ 	.short	(.L_37 - .L_36)


	//   ....[0]....
.L_36:
        /*06c8*/ 	.word	0x00000850


	//   ....[1]....
        /*06cc*/ 	.word	0x00001110


	//   ....[2]....
        /*06d0*/ 	.word	0x0000a910


	//   ....[3]....
        /*06d4*/ 	.word	0x0000af40


	//   ....[4]....
        /*06d8*/ 	.word	0x0000c960


	//----- nvinfo : EIATTR_MAX_THREADS
	.align		4
.L_37:
        /*06dc*/ 	.byte	0x04, 0x05
        /*06de*/ 	.short	(.L_39 - .L_38)
.L_38:
        /*06e0*/ 	.word	0x00000180
        /*06e4*/ 	.word	0x00000001
        /*06e8*/ 	.word	0x00000001


	//----- nvinfo : EIATTR_CRS_STACK_SIZE
	.align		4
.L_39:
        /*06ec*/ 	.byte	0x04, 0x1e
        /*06ee*/ 	.short	(.L_41 - .L_40)
.L_40:
        /*06f0*/ 	.word	0x00000000


	//----- nvinfo : EIATTR_CBANK_PARAM_SIZE
	.align		4
.L_41:
        /*06f4*/ 	.byte	0x03, 0x19
        /*06f6*/ 	.short	0x0470


	//----- nvinfo : EIATTR_PARAM_CBANK
	.align		4
        /*06f8*/ 	.byte	0x04, 0x0a
        /*06fa*/ 	.short	(.L_43 - .L_42)
	.align		4
.L_42:
        /*06fc*/ 	.word	index@(.nv.constant0._ZN7cutlass13device_kernelINS_4gemm6kernel13GemmUniversalIN4cute5tupleIJiiiiEEENS1_10collective13CollectiveMmaINS1_34MainloopSm90TmaGmmaWarpSpecializedILi22ENS5_IJNS4_1CILi1EEESB_SB_EEENS1_35KernelTmaWarpSpecializedCooperativeEEENS5_IJNSA_ILi192EEENSA_ILi128EEENSA_ILi16EEEEEENS_6half_tENS5_IJlSB_lEEESJ_SK_NS4_8TiledMMAINS4_8MMA_AtomIJNS4_4SM904GMMA26MMA_64x128x16_F32F16F16_SSILNSO_5MajorE0ELSQ_0ELNSO_7ScaleInE1ELSR_1EEEEEENS4_6LayoutINS5_IJNSA_ILi2EEESB_SB_EEENS5_IJSB_NSA_ILi0EEESX_EEEEENS5_IJNS4_10UnderscoreES10_S10_EEEEENS4_13SM90_TMA_LOADENS4_14ComposedLayoutINS4_7SwizzleILi1ELi4ELi3EEENS4_18smem_ptr_flag_bitsILi16EEENSU_INS5_IJNSA_ILi8EEESH_EEENS5_IJSH_SB_EEEEEEEvNS4_8identityES13_S1D_vS1E_EENS_8epilogue10collective6detail29Sm90TmaWarpSpecializedAdapterINS1H_15DefaultEpilogueISJ_SK_SK_NS1G_6thread17LinearCombinationISJ_Li1EffLNS1L_9ScaleType4KindE0ELNS_15FloatRoundStyleE2ESJ_EENS1_15EpilogueDefaultEEEEEvvEEEEvNT_6ParamsE)
        /*0700*/ 	.short	0x0210
        /*0702*/ 	.short	0x0470


	//----- nvinfo : EIATTR_SW_WAR
	.align		4
.L_43:
        /*0704*/ 	.byte	0x04, 0x36
        /*0706*/ 	.short	(.L_45 - .L_44)
.L_44:
        /*0708*/ 	.word	0x00000008
.L_45:


//--------------------- .nv.callgraph             --------------------------
	.section	.nv.callgraph,"",@"SHT_CUDA_CALLGRAPH"
	.align	4
	.sectionentsize	8
	.align		4
        /*0000*/ 	.word	0x00000000
	.align		4
        /*0004*/ 	.word	0xffffffff
	.align		4
        /*0008*/ 	.word	index@(_ZN7cutlass13device_kernelINS_4gemm6kernel13GemmUniversalIN4cute5tupleIJiiiiEEENS1_10collective13CollectiveMmaINS1_34MainloopSm90TmaGmmaWarpSpecializedILi22ENS5_IJNS4_1CILi1EEESB_SB_EEENS1_35KernelTmaWarpSpecializedCooperativeEEENS5_IJNSA_ILi192EEENSA_ILi128EEENSA_ILi16EEEEEENS_6half_tENS5_IJlSB_lEEESJ_SK_NS4_8TiledMMAINS4_8MMA_AtomIJNS4_4SM904GMMA26MMA_64x128x16_F32F16F16_SSILNSO_5MajorE0ELSQ_0ELNSO_7ScaleInE1ELSR_1EEEEEENS4_6LayoutINS5_IJNSA_ILi2EEESB_SB_EEENS5_IJSB_NSA_ILi0EEESX_EEEEENS5_IJNS4_10UnderscoreES10_S10_EEEEENS4_13SM90_TMA_LOADENS4_14ComposedLayoutINS4_7SwizzleILi1ELi4ELi3EEENS4_18smem_ptr_flag_bitsILi16EEENSU_INS5_IJNSA_ILi8EEESH_EEENS5_IJSH_SB_EEEEEEEvNS4_8identityES13_S1D_vS1E_EENS_8epilogue10collective6detail29Sm90TmaWarpSpecializedAdapterINS1H_15DefaultEpilogueISJ_SK_SK_NS1G_6thread17LinearCombinationISJ_Li1EffLNS1L_9ScaleType4KindE0ELNS_15FloatRoundStyleE2ESJ_EENS1_15EpilogueDefaultEEEEEvvEEEEvNT_6ParamsE)
	.align		4
        /*000c*/ 	.word	index@(__assertfail)
	.align		4
        /*0010*/ 	.word	0x00000000
	.align		4
        /*0014*/ 	.word	0xfffffffe
	.align		4
        /*0018*/ 	.word	0x00000000
	.align		4
        /*001c*/ 	.word	0xfffffffd
	.align		4
        /*0020*/ 	.word	0x00000000
	.align		4
        /*0024*/ 	.word	0xfffffffc


//--------------------- .nv.constant4             --------------------------
	.section	.nv.constant4,"a",@progbits
	.align	8
	.align		8
.nv.constant4:
        /*0000*/ 	.dword	__assertfail
	.align		8
        /*0008*/ 	.dword	__unnamed_1
	.align		8
        /*0010*/ 	.dword	_ZN39_INTERNAL_2a80dd46_4_k_cu_b4219688_45074cuda3std3__45__cpo5beginE
	.align		8
        /*0018*/ 	.dword	_ZN39_INTERNAL_2a80dd46_4_k_cu_b4219688_45074cuda3std3__45__cpo3endE
	.align		8
        /*0020*/ 	.dword	_ZN39_INTERNAL_2a80dd46_4_k_cu_b4219688_45074cuda3std3__45__cpo6cbeginE
	.align		8
        /*0028*/ 	.dword	_ZN39_INTERNAL_2a80dd46_4_k_cu_b4219688_45074cuda3std3__45__cpo4cendE
	.align		8
        /*0030*/ 	.dword	_ZN39_INTERNAL_2a80dd46_4_k_cu_b4219688_45074cuda3std3__441_GLOBAL__N__2a80dd46_4_k_cu_b4219688_45076ignoreE
	.align		8
        /*0038*/ 	.dword	_ZN39_INTERNAL_2a80dd46_4_k_cu_b4219688_45074cuda3std3__419piecewise_constructE
	.align		8
        /*0040*/ 	.dword	_ZN39_INTERNAL_2a80dd46_4_k_cu_b4219688_45074cuda3std3__48in_placeE
	.align		8
        /*0048*/ 	.dword	_ZN39_INTERNAL_2a80dd46_4_k_cu_b4219688_45074cuda3std6ranges3__45__cpo4swapE
	.align		8
        /*0050*/ 	.dword	_ZN39_INTERNAL_2a80dd46_4_k_cu_b4219688_45074cuda3std6ranges3__45__cpo9iter_moveE
	.align		8
        /*0058*/ 	.dword	_ZN39_INTERNAL_2a80dd46_4_k_cu_b4219688_45074cute7productE
	.align		8
        /*0060*/ 	.dword	_ZN39_INTERNAL_2a80dd46_4_k_cu_b4219688_45074cute1_E
	.align		8
        /*0068*/ 	.dword	$str$22
	.align		8
        /*0070*/ 	.dword	$str$23


//--------------------- .text._ZN7cutlass13device_kernelINS_4gemm6kernel13GemmUniversalIN4cute5tupleIJiiiiEEENS1_10collective13CollectiveMmaINS1_34MainloopSm90TmaGmmaWarpSpecializedILi22ENS5_IJNS4_1CILi1EEESB_SB_EEENS1_35KernelTmaWarpSpecializedCooperativeEEENS5_IJNSA_ILi192EEENSA_ILi128EEENSA_ILi16EEEEEENS_6half_tENS5_IJlSB_lEEESJ_SK_NS4_8TiledMMAINS4_8MMA_AtomIJNS4_4SM904GMMA26MMA_64x128x16_F32F16F16_SSILNSO_5MajorE0ELSQ_0ELNSO_7ScaleInE1ELSR_1EEEEEENS4_6LayoutINS5_IJNSA_ILi2EEESB_SB_EEENS5_IJSB_NSA_ILi0EEESX_EEEEENS5_IJNS4_10UnderscoreES10_S10_EEEEENS4_13SM90_TMA_LOADENS4_14ComposedLayoutINS4_7SwizzleILi1ELi4ELi3EEENS4_18smem_ptr_flag_bitsILi16EEENSU_INS5_IJNSA_ILi8EEESH_EEENS5_IJSH_SB_EEEEEEEvNS4_8identityES13_S1D_vS1E_EENS_8epilogue10collective6detail29Sm90TmaWarpSpecializedAdapterINS1H_15DefaultEpilogueISJ_SK_SK_NS1G_6thread17LinearCombinationISJ_Li1EffLNS1L_9ScaleType4KindE0ELNS_15FloatRoundStyleE2ESJ_EENS1_15EpilogueDefaultEEEEEvvEEEEvNT_6ParamsE --------------------------
	.section	.text._ZN7cutlass13device_kernelINS_4gemm6kernel13GemmUniversalIN4cute5tupleIJiiiiEEENS1_10collective13CollectiveMmaINS1_34MainloopSm90TmaGmmaWarpSpecializedILi22ENS5_IJNS4_1CILi1EEESB_SB_EEENS1_35KernelTmaWarpSpecializedCooperativeEEENS5_IJNSA_ILi192EEENSA_ILi128EEENSA_ILi16EEEEEENS_6half_tENS5_IJlSB_lEEESJ_SK_NS4_8TiledMMAINS4_8MMA_AtomIJNS4_4SM904GMMA26MMA_64x128x16_F32F16F16_SSILNSO_5MajorE0ELSQ_0ELNSO_7ScaleInE1ELSR_1EEEEEENS4_6LayoutINS5_IJNSA_ILi2EEESB_SB_EEENS5_IJSB_NSA_ILi0EEESX_EEEEENS5_IJNS4_10UnderscoreES10_S10_EEEEENS4_13SM90_TMA_LOADENS4_14ComposedLayoutINS4_7SwizzleILi1ELi4ELi3EEENS4_18smem_ptr_flag_bitsILi16EEENSU_INS5_IJNSA_ILi8EEESH_EEENS5_IJSH_SB_EEEEEEEvNS4_8identityES13_S1D_vS1E_EENS_8epilogue10collective6detail29Sm90TmaWarpSpecializedAdapterINS1H_15DefaultEpilogueISJ_SK_SK_NS1G_6thread17LinearCombinationISJ_Li1EffLNS1L_9ScaleType4KindE0ELNS_15FloatRoundStyleE2ESJ_EENS1_15EpilogueDefaultEEEEEvvEEEEvNT_6ParamsE,"ax",@progbits
	.align	128
.text._ZN7cutlass13device_kernelINS_4gemm6kernel13GemmUniversalIN4cute5tupleIJiiiiEEENS1_10collective13CollectiveMmaINS1_34MainloopSm90TmaGmmaWarpSpecializedILi22ENS5_IJNS4_1CILi1EEESB_SB_EEENS1_35KernelTmaWarpSpecializedCooperativeEEENS5_IJNSA_ILi192EEENSA_ILi128EEENSA_ILi16EEEEEENS_6half_tENS5_IJlSB_lEEESJ_SK_NS4_8TiledMMAINS4_8MMA_AtomIJNS4_4SM904GMMA26MMA_64x128x16_F32F16F16_SSILNSO_5MajorE0ELSQ_0ELNSO_7ScaleInE1ELSR_1EEEEEENS4_6LayoutINS5_IJNSA_ILi2EEESB_SB_EEENS5_IJSB_NSA_ILi0EEESX_EEEEENS5_IJNS4_10UnderscoreES10_S10_EEEEENS4_13SM90_TMA_LOADENS4_14ComposedLayoutINS4_7SwizzleILi1ELi4ELi3EEENS4_18smem_ptr_flag_bitsILi16EEENSU_INS5_IJNSA_ILi8EEESH_EEENS5_IJSH_SB_EEEEEEEvNS4_8identityES13_S1D_vS1E_EENS_8epilogue10collective6detail29Sm90TmaWarpSpecializedAdapterINS1H_15DefaultEpilogueISJ_SK_SK_NS1G_6thread17LinearCombinationISJ_Li1EffLNS1L_9ScaleType4KindE0ELNS_15FloatRoundStyleE2ESJ_EENS1_15EpilogueDefaultEEEEEvvEEEEvNT_6ParamsE:
        .type           _ZN7cutlass13device_kernelINS_4gemm6kernel13GemmUniversalIN4cute5tupleIJiiiiEEENS1_10collective13CollectiveMmaINS1_34MainloopSm90TmaGmmaWarpSpecializedILi22ENS5_IJNS4_1CILi1EEESB_SB_EEENS1_35KernelTmaWarpSpecializedCooperativeEEENS5_IJNSA_ILi192EEENSA_ILi128EEENSA_ILi16EEEEEENS_6half_tENS5_IJlSB_lEEESJ_SK_NS4_8TiledMMAINS4_8MMA_AtomIJNS4_4SM904GMMA26MMA_64x128x16_F32F16F16_SSILNSO_5MajorE0ELSQ_0ELNSO_7ScaleInE1ELSR_1EEEEEENS4_6LayoutINS5_IJNSA_ILi2EEESB_SB_EEENS5_IJSB_NSA_ILi0EEESX_EEEEENS5_IJNS4_10UnderscoreES10_S10_EEEEENS4_13SM90_TMA_LOADENS4_14ComposedLayoutINS4_7SwizzleILi1ELi4ELi3EEENS4_18smem_ptr_flag_bitsILi16EEENSU_INS5_IJNSA_ILi8EEESH_EEENS5_IJSH_SB_EEEEEEEvNS4_8identityES13_S1D_vS1E_EENS_8epilogue10collective6detail29Sm90TmaWarpSpecializedAdapterINS1H_15DefaultEpilogueISJ_SK_SK_NS1G_6thread17LinearCombinationISJ_Li1EffLNS1L_9ScaleType4KindE0ELNS_15FloatRoundStyleE2ESJ_EENS1_15EpilogueDefaultEEEEEvvEEEEvNT_6ParamsE,@function
        .size           _ZN7cutlass13device_kernelINS_4gemm6kernel13GemmUniversalIN4cute5tupleIJiiiiEEENS1_10collective13CollectiveMmaINS1_34MainloopSm90TmaGmmaWarpSpecializedILi22ENS5_IJNS4_1CILi1EEESB_SB_EEENS1_35KernelTmaWarpSpecializedCooperativeEEENS5_IJNSA_ILi192EEENSA_ILi128EEENSA_ILi16EEEEEENS_6half_tENS5_IJlSB_lEEESJ_SK_NS4_8TiledMMAINS4_8MMA_AtomIJNS4_4SM904GMMA26MMA_64x128x16_F32F16F16_SSILNSO_5MajorE0ELSQ_0ELNSO_7ScaleInE1ELSR_1EEEEEENS4_6LayoutINS5_IJNSA_ILi2EEESB_SB_EEENS5_IJSB_NSA_ILi0EEESX_EEEEENS5_IJNS4_10UnderscoreES10_S10_EEEEENS4_13SM90_TMA_LOADENS4_14ComposedLayoutINS4_7SwizzleILi1ELi4ELi3EEENS4_18smem_ptr_flag_bitsILi16EEENSU_INS5_IJNSA_ILi8EEESH_EEENS5_IJSH_SB_EEEEEEEvNS4_8identityES13_S1D_vS1E_EENS_8epilogue10collective6detail29Sm90TmaWarpSpecializedAdapterINS1H_15DefaultEpilogueISJ_SK_SK_NS1G_6thread17LinearCombinationISJ_Li1EffLNS1L_9ScaleType4KindE0ELNS_15FloatRoundStyleE2ESJ_EENS1_15EpilogueDefaultEEEEEvvEEEEvNT_6ParamsE,(.L_x_357 - _ZN7cutlass13device_kernelINS_4gemm6kernel13GemmUniversalIN4cute5tupleIJiiiiEEENS1_10collective13CollectiveMmaINS1_34MainloopSm90TmaGmmaWarpSpecializedILi22ENS5_IJNS4_1CILi1EEESB_SB_EEENS1_35KernelTmaWarpSpecializedCooperativeEEENS5_IJNSA_ILi192EEENSA_ILi128EEENSA_ILi16EEEEEENS_6half_tENS5_IJlSB_lEEESJ_SK_NS4_8TiledMMAINS4_8MMA_AtomIJNS4_4SM904GMMA26MMA_64x128x16_F32F16F16_SSILNSO_5MajorE0ELSQ_0ELNSO_7ScaleInE1ELSR_1EEEEEENS4_6LayoutINS5_IJNSA_ILi2EEESB_SB_EEENS5_IJSB_NSA_ILi0EEESX_EEEEENS5_IJNS4_10UnderscoreES10_S10_EEEEENS4_13SM90_TMA_LOADENS4_14ComposedLayoutINS4_7SwizzleILi1ELi4ELi3EEENS4_18smem_ptr_flag_bitsILi16EEENSU_INS5_IJNSA_ILi8EEESH_EEENS5_IJSH_SB_EEEEEEEvNS4_8identityES13_S1D_vS1E_EENS_8epilogue10collective6detail29Sm90TmaWarpSpecializedAdapterINS1H_15DefaultEpilogueISJ_SK_SK_NS1G_6thread17LinearCombinationISJ_Li1EffLNS1L_9ScaleType4KindE0ELNS_15FloatRoundStyleE2ESJ_EENS1_15EpilogueDefaultEEEEEvvEEEEvNT_6ParamsE)
        .other          _ZN7cutlass13device_kernelINS_4gemm6kernel13GemmUniversalIN4cute5tupleIJiiiiEEENS1_10collective13CollectiveMmaINS1_34MainloopSm90TmaGmmaWarpSpecializedILi22ENS5_IJNS4_1CILi1EEESB_SB_EEENS1_35KernelTmaWarpSpecializedCooperativeEEENS5_IJNSA_ILi192EEENSA_ILi128EEENSA_ILi16EEEEEENS_6half_tENS5_IJlSB_lEEESJ_SK_NS4_8TiledMMAINS4_8MMA_AtomIJNS4_4SM904GMMA26MMA_64x128x16_F32F16F16_SSILNSO_5MajorE0ELSQ_0ELNSO_7ScaleInE1ELSR_1EEEEEENS4_6LayoutINS5_IJNSA_ILi2EEESB_SB_EEENS5_IJSB_NSA_ILi0EEESX_EEEEENS5_IJNS4_10UnderscoreES10_S10_EEEEENS4_13SM90_TMA_LOADENS4_14ComposedLayoutINS4_7SwizzleILi1ELi4ELi3EEENS4_18smem_ptr_flag_bitsILi16EEENSU_INS5_IJNSA_ILi8EEESH_EEENS5_IJSH_SB_EEEEEEEvNS4_8identityES13_S1D_vS1E_EENS_8epilogue10collective6detail29Sm90TmaWarpSpecializedAdapterINS1H_15DefaultEpilogueISJ_SK_SK_NS1G_6thread17LinearCombinationISJ_Li1EffLNS1L_9ScaleType4KindE0ELNS_15FloatRoundStyleE2ESJ_EENS1_15EpilogueDefaultEEEEEvvEEEEvNT_6ParamsE,@"STO_CUDA_ENTRY STV_DEFAULT"
_ZN7cutlass13device_kernelINS_4gemm6kernel13GemmUniversalIN4cute5tupleIJiiiiEEENS1_10collective13CollectiveMmaINS1_34MainloopSm90TmaGmmaWarpSpecializedILi22ENS5_IJNS4_1CILi1EEESB_SB_EEENS1_35KernelTmaWarpSpecializedCooperativeEEENS5_IJNSA_ILi192EEENSA_ILi128EEENSA_ILi16EEEEEENS_6half_tENS5_IJlSB_lEEESJ_SK_NS4_8TiledMMAINS4_8MMA_AtomIJNS4_4SM904GMMA26MMA_64x128x16_F32F16F16_SSILNSO_5MajorE0ELSQ_0ELNSO_7ScaleInE1ELSR_1EEEEEENS4_6LayoutINS5_IJNSA_ILi2EEESB_SB_EEENS5_IJSB_NSA_ILi0EEESX_EEEEENS5_IJNS4_10UnderscoreES10_S10_EEEEENS4_13SM90_TMA_LOADENS4_14ComposedLayoutINS4_7SwizzleILi1ELi4ELi3EEENS4_18smem_ptr_flag_bitsILi16EEENSU_INS5_IJNSA_ILi8EEESH_EEENS5_IJSH_SB_EEEEEEEvNS4_8identityES13_S1D_vS1E_EENS_8epilogue10collective6detail29Sm90TmaWarpSpecializedAdapterINS1H_15DefaultEpilogueISJ_SK_SK_NS1G_6thread17LinearCombinationISJ_Li1EffLNS1L_9ScaleType4KindE0ELNS_15FloatRoundStyleE2ESJ_EENS1_15EpilogueDefaultEEEEEvvEEEEvNT_6ParamsE:
[----:B------:R-:W0:Y:S01]  /*0000*/  LDC R1, c[0x0][0x28] ;  /* 0x00000a00ff017b82 */ /* 0x000e220000000800 */
[----:B------:R-:W1:Y:S01]  /*0010*/  S2R R18, SR_TID.X ;  /* 0x0000000000127919 */ /* 0x000e620000002100 */
[----:B------:R-:W-:Y:S01]  /*0020*/  ELECT P0, URZ, PT ;  /* 0x00000000003f782f */ /* 0x000fe20003800000 */
[----:B------:R-:W-:Y:S01]  /*0030*/  BSSY B0, `(.L_x_0) ;  /* 0x000000f000007945 */ /* 0x000fe20003800000 */
[--C-:B-1----:R-:W-:Y:S02]  /*0040*/  SHF.R.U32.HI R0, RZ, 0x5, R18.reuse ;  /* 0x00000005ff007819 */ /* 0x102fe40000011612 */
[----:B------:R-:W-:-:S03]  /*0050*/  SHF.R.U32.HI R22, RZ, 0x7, R18 ;  /* 0x00000007ff167819 */ /* 0x000fc60000011612 */
[----:B------:R-:W1:Y:S04]  /*0060*/  SHFL.IDX PT, R5, R0, RZ, 0x1f ;  /* 0x00001fff00057589 */ /* 0x000e6800000e0000 */
[----:B------:R2:W3:Y:S01]  /*0070*/  SHFL.IDX PT, R8, R22, RZ, 0x1f ;  /* 0x00001fff16087589 */ /* 0x0004e200000e0000 */
[----:B-1----:R-:W-:-:S13]  /*0080*/  ISETP.NE.OR P0, PT, R5, RZ, !P0 ;  /* 0x000000ff0500720c */ /* 0x002fda0004705670 */
[----:B0-23--:R-:W-:Y:S05]  /*0090*/  @P0 BRA `(.L_x_1) ;  /* 0x0000000000200947 */ /* 0x00dfea0003800000 */
[----:B------:R-:W-:Y:S02]  /*00a0*/  ULDC.64 UR4, c[0x0][0x198] ;  /* 0x0000660000047ab9 */ /* 0x000fe40000000a00 */
[----:B------:R-:W-:Y:S02]  /*00b0*/  UIADD3 UR6, UP0, UR4, 0xf0, URZ ;  /* 0x000000f004067890 */ /* 0x000fe4000ff1e03f */
[----:B------:R-:W-:Y:S02]  /*00c0*/  UIADD3 UR4, UP1, UR4, 0x1f0, URZ ;  /* 0x000001f004047890 */ /* 0x000fe4000ff3e03f */
[----:B------:R-:W-:Y:S02]  /*00d0*/  UIADD3.X UR7, URZ, UR5, URZ, UP0, !UPT ;  /* 0x000000053f077290 */ /* 0x000fe400087fe43f */
[----:B------:R-:W-:-:S07]  /*00e0*/  UIADD3.X UR5, URZ, UR5, URZ, UP1, !UPT ;  /* 0x000000053f057290 */ /* 0x000fce0008ffe43f */
[----:B------:R0:W-:Y:S02]  /*00f0*/  UTMACCTL.PF [UR6] ;  /* 0x00000000060079b9 */ /* 0x0001e40008040000 */
[----:B------:R0:W-:Y:S02]  /*0100*/  UTMACCTL.PF [UR4] ;  /* 0x00000000040079b9 */ /* 0x0001e40008040000 */
[----:B0-----:R-:W-:Y:S01]  /*0110*/  NOP ;  /* 0x0000000000007918 */ /* 0x001fe20000000000 */
.L_x_1:
[----:B------:R-:W-:Y:S05]  /*0120*/  BSYNC B0 ;  /* 0x0000000000007941 */ /* 0x000fea0003800000 */
.L_x_0:
[----:B------:R-:W0:Y:S02]  /*0130*/  SHFL.IDX PT, R2, R0, RZ, 0x1f ;  /* 0x00001fff00027589 */ /* 0x000e2400000e0000 */
[----:B0-----:R-:W-:-:S13]  /*0140*/  ISETP.NE.AND P0, PT, R2, RZ, PT ;  /* 0x000000ff0200720c */ /* 0x001fda0003f05270 */
[----:B------:R-:W-:Y:S05]  /*0150*/  @P0 BRA `(.L_x_2) ;  /* 0x0000000000f40947 */ /* 0x000fea0003800000 */
[----:B------:R-:W-:Y:S01]  /*0160*/  ELECT P0, URZ, PT ;  /* 0x00000000003f782f */ /* 0x000fe20003800000 */
[----:B------:R-:W-:-:S12]  /*0170*/  BSSY B0, `(.L_x_2) ;  /* 0x000003b000007945 */ /* 0x000fd80003800000 */
[----:B------:R-:W-:Y:S05]  /*0180*/  @!P0 BRA `(.L_x_3) ;  /* 0x0000000000e48947 */ /* 0x000fea0003800000 */
[----:B------:R-:W0:Y:S01]  /*0190*/  S2UR UR8, SR_CgaCtaId ;  /* 0x00000000000879c3 */ /* 0x000e220000008800 */
[----:B------:R-:W-:Y:S01]  /*01a0*/  UMOV UR4, 0x400 ;  /* 0x0000040000047882 */ /* 0x000fe20000000000 */
[----:B------:R-:W-:Y:S01]  /*01b0*/  UMOV UR5, 0x1 ;  /* 0x0000000100057882 */ /* 0x000fe20000000000 */
[----:B------:R-:W-:Y:S02]  /*01c0*/  UMOV UR6, 0x100 ;  /* 0x0000010000067882 */ /* 0x000fe40000000000 */
[----:B------:R-:W-:-:S04]  /*01d0*/  UIADD3 UR6, -UR6, 0x100000, URZ ;  /* 0x0010000006067890 */ /* 0x000fc8000fffe13f */
[----:B------:R-:W-:Y:S02]  /*01e0*/  USHF.L.U32 UR7, UR6, 0xb, URZ ;  /* 0x0000000b06077899 */ /* 0x000fe4000800063f */
[----:B------:R-:W-:Y:S02]  /*01f0*/  USHF.L.U32 UR6, UR6, 0x1, URZ ;  /* 0x0000000106067899 */ /* 0x000fe4000800063f */
[----:B0-----:R-:W-:Y:S02]  /*0200*/  ULEA UR8, UR8, UR4, 0x18 ;  /* 0x0000000408087291 */ /* 0x001fe4000f8ec03f */
[----:B------:R-:W-:-:S04]  /*0210*/  UIADD3 UR4, -UR5, 0x100000, URZ ;  /* 0x0010000005047890 */ /* 0x000fc8000fffe13f */
[----:B------:R-:W-:Y:S02]  /*0220*/  USHF.L.U32 UR5, UR4, 0xb, URZ ;  /* 0x0000000b04057899 */ /* 0x000fe4000800063f */
[----:B------:R-:W-:Y:S01]  /*0230*/  USHF.L.U32 UR4, UR4, 0x1, URZ ;  /* 0x0000000104047899 */ /* 0x000fe2000800063f */
[----:B------:R-:W0:Y:S11]  /*0240*/  FENCE.VIEW.ASYNC.S ;  /* 0x00000000000073c6 */ /* 0x000e360000000000 */
[----:B0-----:R0:W1:Y:S01]  /*0250*/  SYNCS.EXCH.64 URZ, [UR8], UR4 ;  /* 0x00000004083f75b2 */ /* 0x0010620008000100 */
[----:B------:R0:W2:Y:S01]  /*0260*/  SYNCS.EXCH.64 URZ, [UR8+0xb0], UR6 ;  /* 0x0000b006083f75b2 */ /* 0x0000a20008000100 */
[----:B------:R0:W3:Y:S01]  /*0270*/  SYNCS.EXCH.64 URZ, [UR8+0x8], UR4 ;  /* 0x00000804083f75b2 */ /* 0x0000e20008000100 */
[----:B------:R0:W4:Y:S01]  /*0280*/  SYNCS.EXCH.64 URZ, [UR8+0xb8], UR6 ;  /* 0x0000b806083f75b2 */ /* 0x0001220008000100 */
[----:B------:R0:W0:Y:S01]  /*0290*/  SYNCS.EXCH.64 URZ, [UR8+0x10], UR4 ;  /* 0x00001004083f75b2 */ /* 0x0000220008000100 */
        /* <DEDUP_REMOVED lines=39> */
[----:B-1234-:R-:W-:Y:S01]  /*0510*/  NOP ;  /* 0x0000000000007918 */ /* 0x01efe20000000000 */
.L_x_3:
[----:B0-----:R-:W-:Y:S05]  /*0520*/  BSYNC B0 ;  /* 0x0000000000007941 */ /* 0x001fea0003800000 */
.L_x_2:
[----:B------:R-:W0:Y:S01]  /*0530*/  SHFL.IDX PT, R0, R0, RZ, 0x1f ;  /* 0x00001fff00007589 */ /* 0x000e2200000e0000 */
[----:B------:R-:W-:Y:S01]  /*0540*/  ELECT P0, URZ, PT ;  /* 0x00000000003f782f */ /* 0x000fe20003800000 */
[----:B------:R-:W1:Y:S01]  /*0550*/  LDC R2, c[0x0][0x65c] ;  /* 0x00019700ff027b82 */ /* 0x000e620000000800 */
[----:B------:R-:W-:Y:S01]  /*0560*/  SHF.R.S32.HI R6, RZ, 0x1f, R5 ;  /* 0x0000001fff067819 */ /* 0x000fe20000011405 */
[----:B------:R-:W2:Y:S01]  /*0570*/  S2R R3, SR_CTAID.Y ;  /* 0x0000000000037919 */ /* 0x000ea20000002600 */
[----:B------:R-:W-:Y:S01]  /*0580*/  UMOV UR4, 0x20 ;  /* 0x0000002000047882 */ /* 0x000fe20000000000 */
[----:B------:R-:W-:Y:S01]  /*0590*/  ISETP.NE.AND P2, PT, R8, RZ, PT ;  /* 0x000000ff0800720c */ /* 0x000fe20003f45270 */
[----:B------:R-:W-:Y:S01]  /*05a0*/  NOP ;  /* 0x0000000000007918 */ /* 0x000fe20000000000 */
[----:B------:R-:W3:Y:S01]  /*05b0*/  S2R R4, SR_CTAID.X ;  /* 0x0000000000047919 */ /* 0x000ee20000002500 */
[----:B------:R-:W-:Y:S01]  /*05c0*/  LEA.HI R6, R6, R5, RZ, 0x2 ;  /* 0x0000000506067211 */ /* 0x000fe200078f10ff */
[----:B------:R-:W-:Y:S01]  /*05d0*/  NOP ;  /* 0x0000000000007918 */ /* 0x000fe20000000000 */
[----:B0-----:R-:W-:-:S02]  /*05e0*/  ISETP.NE.OR P0, PT, R0, RZ, !P0 ;  /* 0x000000ff0000720c */ /* 0x001fc40004705670 */
[----:B-1----:R-:W-:-:S04]  /*05f0*/  ISETP.NE.AND P3, PT, R2, 0x1, PT ;  /* 0x000000010200780c */ /* 0x002fc80003f65270 */
[----:B------:R-:W-:Y:S02]  /*0600*/  P2R R0, PR, RZ, 0x8 ;  /* 0x00000008ff007803 */ /* 0x000fe40000000000 */
[----:B------:R-:W-:-:S05]  /*0610*/  LOP3.LUT R0, R6, 0xfffffffc, RZ, 0xc0, !PT ;  /* 0xfffffffc06007812 */ /* 0x000fca00078ec0ff */
[----:B------:R-:W-:Y:S01]  /*0620*/  VOTEU.ALL UP0, P0 ;  /* 0x00000000003f7886 */ /* 0x000fe20000000000 */
[----:B------:R-:W-:Y:S01]  /*0630*/  IMAD.IADD R0, R5, 0x1, -R0 ;  /* 0x0000000105007824 */ /* 0x000fe200078e0a00 */
[----:B------:R-:W3:Y:S01]  /*0640*/  @P3 LDC R17, c[0x0][0x10] ;  /* 0x00000400ff113b82 */ /* 0x000ee20000000800 */
[----:B------:R-:W-:Y:S01]  /*0650*/  VOTEU.ALL UP1, P0 ;  /* 0x00000000003f7886 */ /* 0x000fe20000020000 */
[----:B--2---:R-:W-:Y:S01]  /*0660*/  @P3 IMAD.MOV.U32 R6, RZ, RZ, R3 ;  /* 0x000000ffff063224 */ /* 0x004fe200078e0003 */
[----:B------:R-:W-:Y:S01]  /*0670*/  @!UP0 UMOV UR6, 0x400 ;  /* 0x0000040000068882 */ /* 0x000fe20000000000 */
[----:B------:R-:W-:-:S04]  /*0680*/  @!UP0 UIADD3 UR4, -UR4, 0x100000, URZ ;  /* 0x0010000004048890 */ /* 0x000fc8000fffe13f */
[----:B------:R-:W-:Y:S02]  /*0690*/  @!UP0 USHF.L.U32 UR5, UR4, 0xb, URZ ;  /* 0x0000000b04058899 */ /* 0x000fe4000800063f */
[----:B------:R-:W-:Y:S01]  /*06a0*/  @!UP0 USHF.L.U32 UR4, UR4, 0x1, URZ ;  /* 0x0000000104048899 */ /* 0x000fe2000800063f */
[----:B------:R-:W-:Y:S02]  /*06b0*/  @P3 IMAD.MOV.U32 R7, RZ, RZ, RZ ;  /* 0x000000ffff073224 */ /* 0x000fe400078e00ff */
[----:B------:R-:W-:Y:S01]  /*06c0*/  IMAD.MOV.U32 R5, RZ, RZ, RZ ;  /* 0x000000ffff057224 */ /* 0x000fe200078e00ff */
[----:B------:R-:W0:Y:S01]  /*06d0*/  @!UP0 S2UR UR7, SR_CgaCtaId ;  /* 0x00000000000789c3 */ /* 0x000e220000008800 */
[----:B------:R-:W-:-:S07]  /*06e0*/  @P3 IMAD.MOV.U32 R11, RZ, RZ, RZ ;  /* 0x000000ffff0b3224 */ /* 0x000fce00078e00ff */
[----:B------:R-:W1:Y:S01]  /*06f0*/  @!P3 LDC R9, c[0x0][0xc] ;  /* 0x00000300ff09bb82 */ /* 0x000e620000000800 */
[----:B---3--:R-:W-:-:S04]  /*0700*/  @P3 IMAD.WIDE.U32 R16, R4, R17, R6 ;  /* 0x0000001104103225 */ /* 0x008fc800078e0006 */
[----:B------:R-:W-:Y:S01]  /*0710*/  @P3 IMAD.IADD R17, R17, 0x1, R11 ;  /* 0x0000000111113824 */ /* 0x000fe200078e020b */
[----:B0-----:R-:W-:Y:S01]  /*0720*/  @!UP0 ULEA UR6, UR7, UR6, 0x18 ;  /* 0x0000000607068291 */ /* 0x001fe2000f8ec03f */
[----:B------:R-:W-:Y:S01]  /*0730*/  VOTEU.ALL UP0, P0 ;  /* 0x00000000003f7886 */ /* 0x000fe20000000000 */
[----:B------:R-:W-:-:S04]  /*0740*/  ISETP.NE.AND P0, PT, R0, 0x3, PT ;  /* 0x000000030000780c */ /* 0x000fc80003f05270 */
[----:B------:R-:W-:Y:S01]  /*0750*/  ISETP.EQ.OR P0, PT, R0, RZ, !P0 ;  /* 0x000000ff0000720c */ /* 0x000fe20004702670 */
[----:B-1----:R-:W-:-:S03]  /*0760*/  @!P3 IMAD.WIDE.U32 R6, R9, R3, R4 ;  /* 0x000000030906b225 */ /* 0x002fc600078e0004 */
[C---:B------:R-:W-:Y:S01]  /*0770*/  ISETP.EQ.AND P0, PT, R8.reuse, RZ, P0 ;  /* 0x000000ff0800720c */ /* 0x040fe20000702270 */
[----:B------:R-:W-:Y:S01]  /*0780*/  VIADD R8, R8, 0xffffffff ;  /* 0xffffffff08087836 */ /* 0x000fe20000000000 */
[----:B------:R-:W0:Y:S02]  /*0790*/  FENCE.VIEW.ASYNC.S ;  /* 0x00000000000073c6 */ /* 0x000e240000000000 */
[----:B0-----:R0:W1:Y:S01]  /*07a0*/  @!UP0 SYNCS.EXCH.64 URZ, [UR6+0x170], UR4 ;  /* 0x00017004063f85b2 */ /* 0x0010620008000100 */
[----:B------:R-:W-:Y:S01]  /*07b0*/  @!P3 IMAD.MOV.U32 R16, RZ, RZ, R6 ;  /* 0x000000ffff10b224 */ /* 0x000fe200078e0006 */
[----:B------:R-:W-:Y:S01]  /*07c0*/  SEL R19, RZ, 0x1, !P0 ;  /* 0x00000001ff137807 */ /* 0x000fe20004000000 */
[----:B------:R-:W-:Y:S01]  /*07d0*/  @!P3 IMAD.MOV.U32 R17, RZ, RZ, R7 ;  /* 0x000000ffff11b224 */ /* 0x000fe200078e0007 */
[----:B------:R-:W-:-:S04]  /*07e0*/  ISETP.GE.U32.AND P1, PT, R8, 0x2, PT ;  /* 0x000000020800780c */ /* 0x000fc80003f26070 */
[----:B------:R-:W-:Y:S01]  /*07f0*/  SEL R19, R19, 0x2, P1 ;  /* 0x0000000213137807 */ /* 0x000fe20000800000 */
[----:B------:R0:W1:Y:S01]  /*0800*/  @!UP1 SYNCS.EXCH.64 URZ, [UR6+0x178], UR4 ;  /* 0x00017804063f95b2 */ /* 0x0000620008000100 */
[----:B------:R-:W-:Y:S01]  /*0810*/  NOP ;  /* 0x0000000000007918 */ /* 0x000fe20000000000 */
[----:B-1----:R-:W-:Y:S06]  /*0820*/  BAR.SYNC.DEFER_BLOCKING 0x0 ;  /* 0x0000000000007b1d */ /* 0x002fec0000010000 */
[----:B------:R-:W-:Y:S05]  /*0830*/  @!P2 BRA `(.L_x_4) ;  /* 0x000000a00038a947 */ /* 0x000fea0003800000 */
[----:B------:R-:W-:-:S13]  /*0840*/  ISETP.GT.U32.AND P0, PT, R8, 0x1, PT ;  /* 0x000000010800780c */ /* 0x000fda0003f04070 */
[----:B0-----:R-:W-:Y:S05]  /*0850*/  @P0 EXIT ;  /* 0x000000000000094d */ /* 0x001fea0003800000 */
[----:B------:R-:W-:Y:S01]  /*0860*/  ULDC.64 UR4, c[0x0][0x650] ;  /* 0x0001940000047ab9 */ /* 0x000fe20000000a00 */
[----:B------:R-:W-:Y:S01]  /*0870*/  PRMT R0, RZ, 0x7610, R0 ;  /* 0x00007610ff007816 */ /* 0x000fe20000000000 */
[----:B------:R-:W-:Y:S01]  /*0880*/  IMAD.MOV.U32 R152, RZ, RZ, -0x1 ;  /* 0xffffffffff987424 */ /* 0x000fe200078e00ff */
[----:B------:R-:W-:Y:S01]  /*0890*/  ISETP.GE.U32.AND P0, PT, R16, UR4, PT ;  /* 0x0000000410007c0c */ /* 0x000fe2000bf06070 */
[----:B------:R-:W-:Y:S02]  /*08a0*/  IMAD.MOV.U32 R153, RZ, RZ, -0x1 ;  /* 0xffffffffff997424 */ /* 0x000fe400078e00ff */
[----:B------:R-:W-:Y:S01]  /*08b0*/  IMAD.MOV.U32 R23, RZ, RZ, -0x1 ;  /* 0xffffffffff177424 */ /* 0x000fe200078e00ff */
[----:B------:R-:W-:-:S13]  /*08c0*/  ISETP.GE.U32.AND.EX P0, PT, R17, UR5, PT, P0 ;  /* 0x0000000511007c0c */ /* 0x000fda000bf06100 */
[----:B------:R-:W-:Y:S05]  /*08d0*/  @P0 BRA `(.L_x_5) ;  /* 0x0000000400540947 */ /* 0x000fea0003800000 */
[----:B------:R-:W0:Y:S01]  /*08e0*/  LDC.64 R14, c[0x0][0x628] ;  /* 0x00018a00ff0e7b82 */ /* 0x000e220000000a00 */
[----:B------:R-:W-:Y:S02]  /*08f0*/  IMAD.MOV.U32 R6, RZ, RZ, R16 ;  /* 0x000000ffff067224 */ /* 0x000fe400078e0010 */
[----:B------:R-:W-:-:S05]  /*0900*/  IMAD.MOV.U32 R7, RZ, RZ, R17 ;  /* 0x000000ffff077224 */ /* 0x000fca00078e0011 */
[----:B------:R-:W1:Y:S08]  /*0910*/  LDC R0, c[0x0][0x630] ;  /* 0x00018c00ff007b82 */ /* 0x000e700000000800 */
[----:B------:R-:W2:Y:S01]  /*0920*/  LDC.64 R20, c[0x0][0x620] ;  /* 0x00018800ff147b82 */ /* 0x000ea20000000a00 */
[----:B0-----:R-:W-:-:S04]  /*0930*/  ISETP.NE.U32.AND P0, PT, R14, RZ, PT ;  /* 0x000000ff0e00720c */ /* 0x001fc80003f05070 */
[----:B------:R-:W-:-:S13]  /*0940*/  ISETP.NE.AND.EX P0, PT, R15, RZ, PT, P0 ;  /* 0x000000ff0f00720c */ /* 0x000fda0003f05300 */
[----:B-12---:R-:W-:Y:S05]  /*0950*/  @!P0 BRA `(.L_x_6) ;  /* 0x0000000000288947 */ /* 0x006fea0003800000 */
[----:B------:R-:W0:Y:S02]  /*0960*/  LDC R11, c[0x0][0x634] ;  /* 0x00018d00ff0b7b82 */ /* 0x000e240000000800 */
[----:B0-----:R-:W-:-:S04]  /*0970*/  IADD3 R11, P0, R16, R11, RZ ;  /* 0x0000000b100b7210 */ /* 0x001fc80007f1e0ff */
[----:B------:R-:W-:-:S05]  /*0980*/  IADD3.X R13, RZ, R17, RZ, P0, !PT ;  /* 0x00000011ff0d7210 */ /* 0x000fca00007fe4ff */
[----:B------:R-:W-:-:S04]  /*0990*/  IMAD.WIDE.U32 R6, R13, R14, RZ ;  /* 0x0000000e0d067225 */ /* 0x000fc800078e00ff */
[----:B------:R-:W-:-:S04]  /*09a0*/  IMAD.WIDE.U32 R8, P0, R11, R15, R6 ;  /* 0x0000000f0b087225 */ /* 0x000fc80007800006 */
[----:B------:R-:W-:-:S04]  /*09b0*/  IMAD.WIDE.U32 R6, R11, R14, RZ ;  /* 0x0000000e0b067225 */ /* 0x000fc800078e00ff */
[----:B------:R-:W-:Y:S01]  /*09c0*/  IMAD.X R11, RZ, RZ, RZ, P0 ;  /* 0x000000ffff0b7224 */ /* 0x000fe200000e06ff */
[----:B------:R-:W-:Y:S01]  /*09d0*/  IADD3 RZ, P0, R7, R8, RZ ;  /* 0x0000000807ff7210 */ /* 0x000fe20007f1e0ff */
[----:B------:R-:W-:-:S04]  /*09e0*/  IMAD.MOV.U32 R10, RZ, RZ, R9 ;  /* 0x000000ffff0a7224 */ /* 0x000fc800078e0009 */
[----:B------:R-:W-:-:S08]  /*09f0*/  IMAD.WIDE.U32.X R6, R13, R15, R10, P0 ;  /* 0x0000000f0d067225 */ /* 0x000fd000000e040a */
.L_x_6:
[-CC-:B------:R-:W-:Y:S01]  /*0a00*/  SHF.R.U64 R23, R6, R0.reuse, R7.reuse ;  /* 0x0000000006177219 */ /* 0x180fe20000001207 */
[----:B------:R-:W0:Y:S01]  /*0a10*/  LDC R10, c[0x0][0x618] ;  /* 0x00018600ff0a7b82 */ /* 0x000e220000000800 */
[----:B------:R-:W-:Y:S01]  /*0a20*/  SHF.R.U32.HI R5, RZ, R0, R7 ;  /* 0x00000000ff057219 */ /* 0x000fe20000011607 */
[----:B------:R-:W-:Y:S01]  /*0a30*/  ULDC UR4, c[0x0][0x150] ;  /* 0x0000540000047ab9 */ /* 0x000fe20000000800 */
[----:B------:R-:W-:Y:S02]  /*0a40*/  IADD3 R9, P0, RZ, -R23, RZ ;  /* 0x80000017ff097210 */ /* 0x000fe40007f1e0ff */
[----:B------:R-:W-:-:S03]  /*0a50*/  I2FP.F32.U32 R0, R4 ;  /* 0x0000000400007245 */ /* 0x000fc60000201000 */
[----:B------:R-:W1:Y:S01]  /*0a60*/  LDC.64 R28, c[0x0][0x640] ;  /* 0x00019000ff1c7b82 */ /* 0x000e620000000a00 */
[----:B------:R-:W-:Y:S02]  /*0a70*/  IMAD.X R11, RZ, RZ, ~R5, P0 ;  /* 0x000000ffff0b7224 */ /* 0x000fe400000e0e05 */
[----:B------:R-:W-:Y:S01]  /*0a80*/  FMUL R0, R0, UR4 ;  /* 0x0000000400007c20 */ /* 0x000fe20008400000 */
[----:B------:R-:W-:Y:S01]  /*0a90*/  IMAD.WIDE.U32 R6, R9, R20, R16 ;  /* 0x0000001409067225 */ /* 0x000fe200078e0010 */
[----:B------:R-:W-:-:S03]  /*0aa0*/  ULDC UR4, c[0x0][0x154] ;  /* 0x0000550000047ab9 */ /* 0x000fc60000000800 */
[----:B------:R-:W-:Y:S01]  /*0ab0*/  IMAD R8, R11, R20, RZ ;  /* 0x000000140b087224 */ /* 0x000fe200078e02ff */
[----:B------:R-:W2:Y:S01]  /*0ac0*/  LDC R5, c[0x0][0x144] ;  /* 0x00005100ff057b82 */ /* 0x000ea20000000800 */
[----:B------:R-:W3:Y:S02]  /*0ad0*/  F2I.U32.TRUNC.NTZ R0, R0 ;  /* 0x0000000000007305 */ /* 0x000ee4000020f000 */
[----:B------:R-:W-:-:S04]  /*0ae0*/  IMAD R9, R9, R21, R8 ;  /* 0x0000001509097224 */ /* 0x000fc800078e0208 */
[----:B------:R-:W-:Y:S01]  /*0af0*/  IMAD.IADD R7, R7, 0x1, R9 ;  /* 0x0000000107077824 */ /* 0x000fe200078e0209 */
[----:B------:R-:W4:Y:S01]  /*0b00*/  LDC R12, c[0x0][0x608] ;  /* 0x00018200ff0c7b82 */ /* 0x000f220000000800 */
[----:B------:R-:W-:-:S03]  /*0b10*/  IMAD.MOV.U32 R9, RZ, RZ, -0x1 ;  /* 0xffffffffff097424 */ /* 0x000fc600078e00ff */
[-CC-:B0-----:R-:W-:Y:S02]  /*0b20*/  SHF.R.U64 R20, R6, R10.reuse, R7.reuse ;  /* 0x0000000a06147219 */ /* 0x181fe40000001207 */
[----:B------:R-:W-:Y:S02]  /*0b30*/  I2FP.F32.U32 R6, R3 ;  /* 0x0000000300067245 */ /* 0x000fe40000201000 */
[----:B------:R-:W0:Y:S01]  /*0b40*/  LDC R26, c[0x0][0x658] ;  /* 0x00019600ff1a7b82 */ /* 0x000e220000000800 */
[----:B-1----:R-:W-:Y:S01]  /*0b50*/  ISETP.NE.U32.AND P0, PT, R28, RZ, PT ;  /* 0x000000ff1c00720c */ /* 0x002fe20003f05070 */
[----:B---3--:R-:W-:Y:S01]  /*0b60*/  IMAD.MOV R8, RZ, RZ, -R0 ;  /* 0x000000ffff087224 */ /* 0x008fe200078e0a00 */
[----:B------:R-:W-:Y:S01]  /*0b70*/  SHF.R.U32.HI R7, RZ, R10, R7 ;  /* 0x0000000aff077219 */ /* 0x000fe20000011607 */
[----:B------:R-:W-:Y:S01]  /*0b80*/  FMUL R6, R6, UR4 ;  /* 0x0000000406067c20 */ /* 0x000fe20008400000 */
[----:B------:R-:W-:-:S03]  /*0b90*/  ISETP.NE.AND.EX P0, PT, R29, RZ, PT, P0 ;  /* 0x000000ff1d00720c */ /* 0x000fc60003f05300 */
[----:B------:R-:W1:Y:S01]  /*0ba0*/  LDC R14, c[0x0][0x148] ;  /* 0x00005200ff0e7b82 */ /* 0x000e620000000800 */
[----:B--2---:R-:W-:-:S07]  /*0bb0*/  IMAD R0, R5, R8, R4 ;  /* 0x0000000805007224 */ /* 0x004fce00078e0204 */
[----:B------:R-:W2:Y:S01]  /*0bc0*/  LDC R24, c[0x0][0x600] ;  /* 0x00018000ff187b82 */ /* 0x000ea20000000800 */
[-CC-:B----4-:R-:W-:Y:S02]  /*0bd0*/  SHF.R.U64 R30, R20, R12.reuse, R7.reuse ;  /* 0x0000000c141e7219 */ /* 0x190fe40000001207 */
[----:B------:R-:W-:Y:S01]  /*0be0*/  SHF.R.U32.HI R5, RZ, R12, R7 ;  /* 0x0000000cff057219 */ /* 0x000fe20000011607 */
[----:B------:R-:W-:Y:S01]  /*0bf0*/  IMAD.MOV.U32 R7, RZ, RZ, 0x1 ;  /* 0x00000001ff077424 */ /* 0x000fe200078e00ff */
[----:B------:R3:W4:Y:S03]  /*0c00*/  F2I.U32.TRUNC.NTZ R12, R6 ;  /* 0x00000006000c7305 */ /* 0x000726000020f000 */
[----:B------:R-:W1:Y:S01]  /*0c10*/  LDC R15, c[0x0][0x648] ;  /* 0x00019200ff0f7b82 */ /* 0x000e620000000800 */
[-C--:B0-----:R-:W-:Y:S02]  /*0c20*/  SHF.L.U32 R4, R9, R26.reuse, RZ ;  /* 0x0000001a09047219 */ /* 0x081fe400000006ff */
[----:B------:R-:W-:-:S02]  /*0c30*/  SHF.R.U64 R32, R30, R26, R5 ;  /* 0x0000001a1e207219 */ /* 0x000fc40000001205 */
[----:B------:R-:W-:Y:S02]  /*0c40*/  LOP3.LUT R11, RZ, R4, RZ, 0x33, !PT ;  /* 0x00000004ff0b7212 */ /* 0x000fe400078e33ff */
[-C--:B------:R-:W-:Y:S01]  /*0c50*/  SHF.R.U32.HI R5, RZ, R26.reuse, R5 ;  /* 0x0000001aff057219 */ /* 0x080fe20000011605 */
[----:B------:R-:W0:Y:S01]  /*0c60*/  LDC R21, c[0x0][0x638] ;  /* 0x00018e00ff157b82 */ /* 0x000e220000000800 */
[----:B------:R-:W-:Y:S01]  /*0c70*/  SHF.L.U32 R10, R7, R26, RZ ;  /* 0x0000001a070a7219 */ /* 0x000fe200000006ff */
[----:B------:R-:W-:-:S06]  /*0c80*/  IMAD.MOV.U32 R4, RZ, RZ, R32 ;  /* 0x000000ffff047224 */ /* 0x000fcc00078e0020 */
[----:B------:R-:W0:Y:S01]  /*0c90*/  LDC R152, c[0x0][0x610] ;  /* 0x00018400ff987b82 */ /* 0x000e220000000800 */
[----:B---34-:R-:W-:Y:S05]  /*0ca0*/  @!P0 BRA `(.L_x_7) ;  /* 0x0000000000288947 */ /* 0x018fea0003800000 */
[----:B------:R-:W3:Y:S02]  /*0cb0*/  LDC R9, c[0x0][0x64c] ;  /* 0x00019300ff097b82 */ /* 0x000ee40000000800 */
[----:B---3--:R-:W-:-:S05]  /*0cc0*/  IADD3 R9, P0, R32, R9, RZ ;  /* 0x0000000920097210 */ /* 0x008fca0007f1e0ff */
[----:B------:R-:W-:-:S04]  /*0cd0*/  IMAD.X R13, RZ, RZ, R5, P0 ;  /* 0x000000ffff0d7224 */ /* 0x000fc800000e0605 */
[----:B------:R-:W-:-:S04]  /*0ce0*/  IMAD.WIDE.U32 R4, R13, R28, RZ ;  /* 0x0000001c0d047225 */ /* 0x000fc800078e00ff */
[----:B------:R-:W-:-:S04]  /*0cf0*/  IMAD.WIDE.U32 R6, P0, R9, R29, R4 ;  /* 0x0000001d09067225 */ /* 0x000fc80007800004 */
[----:B------:R-:W-:-:S04]  /*0d00*/  IMAD.WIDE.U32 R4, R9, R28, RZ ;  /* 0x0000001c09047225 */ /* 0x000fc800078e00ff */
[----:B------:R-:W-:Y:S01]  /*0d10*/  IMAD.X R9, RZ, RZ, RZ, P0 ;  /* 0x000000ffff097224 */ /* 0x000fe200000e06ff */
[----:B------:R-:W-:Y:S01]  /*0d20*/  IADD3 RZ, P0, R5, R6, RZ ;  /* 0x0000000605ff7210 */ /* 0x000fe20007f1e0ff */
[----:B------:R-:W-:-:S04]  /*0d30*/  IMAD.MOV.U32 R8, RZ, RZ, R7 ;  /* 0x000000ffff087224 */ /* 0x000fc800078e0007 */
[----:B------:R-:W-:-:S08]  /*0d40*/  IMAD.WIDE.U32.X R4, R13, R29, R8, P0 ;  /* 0x0000001d0d047225 */ /* 0x000fd000000e0408 */
.L_x_7:
[----:B-1----:R-:W-:Y:S01]  /*0d50*/  SHF.R.U64 R4, R4, R15, R5 ;  /* 0x0000000f04047219 */ /* 0x002fe20000001205 */
[----:B--2---:R-:W-:Y:S01]  /*0d60*/  VIADD R5, R24, 0xffffffff ;  /* 0xffffffff18057836 */ /* 0x004fe20000000000 */
[----:B------:R-:W-:Y:S01]  /*0d70*/  LOP3.LUT R11, R30, R11, RZ, 0xc0, !PT ;  /* 0x0000000b1e0b7212 */ /* 0x000fe200078ec0ff */
[----:B------:R-:W-:Y:S02]  /*0d80*/  IMAD.MOV R12, RZ, RZ, -R12 ;  /* 0x000000ffff0c7224 */ /* 0x000fe400078e0a0c */
[----:B------:R-:W-:Y:S01]  /*0d90*/  IMAD.MOV R6, RZ, RZ, -R4 ;  /* 0x000000ffff067224 */ /* 0x000fe200078e0a04 */
[----:B------:R-:W-:Y:S01]  /*0da0*/  LOP3.LUT R5, R20, R5, RZ, 0xc0, !PT ;  /* 0x0000000514057212 */ /* 0x000fe200078ec0ff */
[----:B------:R-:W-:Y:S02]  /*0db0*/  @P3 IMAD R0, R14, R12, R3 ;  /* 0x0000000c0e003224 */ /* 0x000fe400078e0203 */
[----:B------:R-:W-:Y:S02]  /*0dc0*/  IMAD R11, R10, R4, R11 ;  /* 0x000000040a0b7224 */ /* 0x000fe400078e020b */
[----:B0-----:R-:W-:-:S02]  /*0dd0*/  IMAD R3, R6, R21, R32 ;  /* 0x0000001506037224 */ /* 0x001fc400078e0220 */
[----:B------:R-:W-:Y:S01]  /*0de0*/  IMAD R152, R11, R152, R0 ;  /* 0x000000980b987224 */ /* 0x000fe200078e0200 */
[----:B------:R-:W-:Y:S01]  /*0df0*/  MOV R0, 0x1 ;  /* 0x0000000100007802 */ /* 0x000fe20000000f00 */
[----:B------:R-:W-:-:S05]  /*0e00*/  IMAD R3, R3, R24, R5 ;  /* 0x0000001803037224 */ /* 0x000fca00078e0205 */
[----:B------:R-:W-:Y:S02]  /*0e10*/  SEL R153, R3, R152, !P3 ;  /* 0x0000009803997207 */ /* 0x000fe40005800000 */
[----:B------:R-:W-:-:S07]  /*0e20*/  SEL R152, R152, R3, !P3 ;  /* 0x0000000398987207 */ /* 0x000fce0005800000 */
.L_x_5:
[----:B------:R-:W-:-:S08]  /*0e30*/  NOP ;  /* 0x0000000000007918 */ /* 0x000fd00000000000 */
[----:B------:R-:W0:Y:S02]  /*0e40*/  USETMAXREG.TRY_ALLOC.CTAPOOL UP0, 0xe8 ;  /* 0x000000e8000079c8 */ /* 0x000e240008000600 */
[----:B0-----:R-:W-:-:S13]  /*0e50*/  PLOP3.LUT P0, PT, PT, PT, UP0, 0x80, 0x0 ;  /* 0x000000000000781c */ /* 0x001fda0003f0f008 */
[----:B------:R-:W-:Y:S05]  /*0e60*/  @!P0 BRA `(.L_x_5) ;  /* 0xfffffffc00f08947 */ /* 0x000fea000383ffff */
[----:B------:R-:W-:Y:S01]  /*0e70*/  ULDC.64 UR4, c[0x0][0x598] ;  /* 0x0001660000047ab9 */ /* 0x000fe20000000a00 */
[----:B------:R-:W-:Y:S01]  /*0e80*/  ULDC.64 UR36, c[0x0][0x208] ;  /* 0x0000820000247ab9 */ /* 0x000fe20000000a00 */
[----:B------:R-:W-:-:S04]  /*0e90*/  ISETP.NE.U32.AND P0, PT, RZ, UR4, PT ;  /* 0x00000004ff007c0c */ /* 0x000fc8000bf05070 */
[----:B------:R-:W-:-:S13]  /*0ea0*/  ISETP.NE.AND.EX P0, PT, RZ, UR5, PT, P0 ;  /* 0x00000005ff007c0c */ /* 0x000fda000bf05300 */
[----:B------:R-:W-:Y:S05]  /*0eb0*/  @!P0 BRA `(.L_x_8) ;  /* 0x00000000001c8947 */ /* 0x000fea0003800000 */
[----:B------:R-:W0:Y:S02]  /*0ec0*/  LDC.64 R4, c[0x0][0x598] ;  /* 0x00016600ff047b82 */ /* 0x000e240000000a00 */
[----:B0-----:R-:W2:Y:S02]  /*0ed0*/  LDG.E.64 R4, desc[UR36][R4.64] ;  /* 0x0000002404047981 */ /* 0x001ea4000c1e1b00 */
[----:B--2---:R-:W-:-:S04]  /*0ee0*/  ISETP.NE.U32.AND P0, PT, R4, RZ, PT ;  /* 0x000000ff0400720c */ /* 0x004fc80003f05070 */
[----:B------:R-:W-:-:S13]  /*0ef0*/  ISETP.NE.AND.EX P0, PT, R5, RZ, PT, P0 ;  /* 0x000000ff0500720c */ /* 0x000fda0003f05300 */
[----:B------:R-:W-:Y:S05]  /*0f00*/  @!P0 BRA `(.L_x_8) ;  /* 0x0000000000088947 */ /* 0x000fea0003800000 */
[----:B------:R0:W5:Y:S01]  /*0f10*/  LD.E R154, desc[UR36][R4.64] ;  /* 0x00000024049a7980 */ /* 0x000162000c101900 */
[----:B------:R-:W-:Y:S05]  /*0f20*/  BRA `(.L_x_9) ;  /* 0x0000000000247947 */ /* 0x000fea0003800000 */
.L_x_8:
[----:B------:R-:W-:Y:S02]  /*0f30*/  ULDC.64 UR4, c[0x0][0x588] ;  /* 0x0001620000047ab9 */ /* 0x000fe40000000a00 */
[----:B------:R-:W-:-:S04]  /*0f40*/  ISETP.NE.U32.AND P0, PT, RZ, UR4, PT ;  /* 0x00000004ff007c0c */ /* 0x000fc8000bf05070 */
[----:B------:R-:W-:-:S13]  /*0f50*/  ISETP.NE.AND.EX P0, PT, RZ, UR5, PT, P0 ;  /* 0x00000005ff007c0c */ /* 0x000fda000bf05300 */
[----:B------:R-:W-:Y:S05]  /*0f60*/  @!P0 BRA `(.L_x_10) ;  /* 0x00000000000c8947 */ /* 0x000fea0003800000 */
[----:B------:R-:W0:Y:S02]  /*0f70*/  LDC.64 R154, c[0x0][0x588] ;  /* 0x00016200ff9a7b82 */ /* 0x000e240000000a00 */
[----:B0-----:R1:W5:Y:S01]  /*0f80*/  LDG.E R154, desc[UR36][R154.64] ;  /* 0x000000249a9a7981 */ /* 0x001362000c1e1900 */
[----:B------:R-:W-:Y:S05]  /*0f90*/  BRA `(.L_x_9) ;  /* 0x0000000000087947 */ /* 0x000fea0003800000 */
.L_x_10:
[----:B------:R-:W-:Y:S02]  /*0fa0*/  ULDC UR4, c[0x0][0x580] ;  /* 0x0001600000047ab9 */ /* 0x000fe40000000800 */
[----:B------:R-:W-:-:S07]  /*0fb0*/  IMAD.U32 R154, RZ, RZ, UR4 ;  /* 0x00000004ff9a7e24 */ /* 0x000fce000f8e00ff */
.L_x_9:
[----:B------:R-:W-:Y:S02]  /*0fc0*/  ULDC.64 UR4, c[0x0][0x5a0] ;  /* 0x0001680000047ab9 */ /* 0x000fe40000000a00 */
[----:B------:R-:W-:-:S04]  /*0fd0*/  ISETP.NE.U32.AND P0, PT, RZ, UR4, PT ;  /* 0x00000004ff007c0c */ /* 0x000fc8000bf05070 */
[----:B------:R-:W-:-:S13]  /*0fe0*/  ISETP.NE.AND.EX P0, PT, RZ, UR5, PT, P0 ;  /* 0x00000005ff007c0c */ /* 0x000fda000bf05300 */
[----:B------:R-:W-:Y:S05]  /*0ff0*/  @!P0 BRA `(.L_x_11) ;  /* 0x00000000001c8947 */ /* 0x000fea0003800000 */
[----:B0-----:R-:W0:Y:S02]  /*1000*/  LDC.64 R4, c[0x0][0x5a0] ;  /* 0x00016800ff047b82 */ /* 0x001e240000000a00 */
[----:B0-----:R-:W2:Y:S02]  /*1010*/  LDG.E.64 R4, desc[UR36][R4.64] ;  /* 0x0000002404047981 */ /* 0x001ea4000c1e1b00 */
[----:B--2---:R-:W-:-:S04]  /*1020*/  ISETP.NE.U32.AND P0, PT, R4, RZ, PT ;  /* 0x000000ff0400720c */ /* 0x004fc80003f05070 */
[----:B------:R-:W-:-:S13]  /*1030*/  ISETP.NE.AND.EX P0, PT, R5, RZ, PT, P0 ;  /* 0x000000ff0500720c */ /* 0x000fda0003f05300 */
[----:B------:R-:W-:Y:S05]  /*1040*/  @!P0 BRA `(.L_x_11) ;  /* 0x0000000000088947 */ /* 0x000fea0003800000 */
[----:B-1----:R0:W5:Y:S01]  /*1050*/  LD.E R155, desc[UR36][R4.64] ;  /* 0x00000024049b7980 */ /* 0x002162000c101900 */
[----:B------:R-:W-:Y:S05]  /*1060*/  BRA `(.L_x_12) ;  /* 0x0000000000247947 */ /* 0x000fea0003800000 */
.L_x_11:
[----:B------:R-:W-:Y:S02]  /*1070*/  ULDC.64 UR4, c[0x0][0x590] ;  /* 0x0001640000047ab9 */ /* 0x000fe40000000a00 */
[----:B------:R-:W-:-:S04]  /*1080*/  ISETP.NE.U32.AND P0, PT, RZ, UR4, PT ;  /* 0x00000004ff007c0c */ /* 0x000fc8000bf05070 */
[----:B------:R-:W-:-:S13]  /*1090*/  ISETP.NE.AND.EX P0, PT, RZ, UR5, PT, P0 ;  /* 0x00000005ff007c0c */ /* 0x000fda000bf05300 */
[----:B------:R-:W-:Y:S05]  /*10a0*/  @!P0 BRA `(.L_x_13) ;  /* 0x00000000000c8947 */ /* 0x000fea0003800000 */
[----:B0-----:R-:W1:Y:S02]  /*10b0*/  LDC.64 R4, c[0x0][0x590] ;  /* 0x00016400ff047b82 */ /* 0x001e640000000a00 */
[----:B-1----:R1:W5:Y:S01]  /*10c0*/  LDG.E R155, desc[UR36][R4.64] ;  /* 0x00000024049b7981 */ /* 0x002362000c1e1900 */
[----:B------:R-:W-:Y:S05]  /*10d0*/  BRA `(.L_x_12) ;  /* 0x0000000000087947 */ /* 0x000fea0003800000 */
.L_x_13:
[----:B------:R-:W-:Y:S02]  /*10e0*/  ULDC UR4, c[0x0][0x584] ;  /* 0x0001610000047ab9 */ /* 0x000fe40000000800 */
[----:B-1----:R-:W-:-:S07]  /*10f0*/  IMAD.U32 R155, RZ, RZ, UR4 ;  /* 0x00000004ff9b7e24 */ /* 0x002fce000f8e00ff */
.L_x_12:
[----:B------:R-:W-:-:S13]  /*1100*/  LOP3.LUT P0, RZ, R0, 0xff, RZ, 0xc0, !PT ;  /* 0x000000ff00ff7812 */ /* 0x000fda000780c0ff */
[----:B------:R-:W-:Y:S05]  /*1110*/  @!P0 EXIT ;  /* 0x000000000000894d */ /* 0x000fea0003800000 */
[----:B------:R-:W-:Y:S01]  /*1120*/  ULDC UR4, c[0x0][0x28c] ;  /* 0x0000a30000047ab9 */ /* 0x000fe20000000800 */
[----:B------:R-:W-:Y:S01]  /*1130*/  LOP3.LUT R164, R19, 0x1, RZ, 0xfc, !PT ;  /* 0x0000000113a47812 */ /* 0x000fe200078efcff */
[----:B------:R-:W-:Y:S01]  /*1140*/  UIADD3 UR4, UR4, 0xf, URZ ;  /* 0x0000000f04047890 */ /* 0x000fe2000fffe03f */
[----:B------:R-:W-:Y:S01]  /*1150*/  UMOV UR38, URZ ;  /* 0x0000003f00267c82 */ /* 0x000fe20008000000 */
[----:B------:R-:W-:Y:S02]  /*1160*/  UMOV UR39, URZ ;  /* 0x0000003f00277c82 */ /* 0x000fe40008000000 */
[----:B------:R-:W-:-:S04]  /*1170*/  USHF.R.S32.HI UR5, URZ, 0x1f, UR4 ;  /* 0x0000001f3f057899 */ /* 0x000fc80008011404 */
[----:B------:R-:W-:-:S04]  /*1180*/  ULEA.HI UR5, UR5, UR4, URZ, 0x4 ;  /* 0x0000000405057291 */ /* 0x000fc8000f8f203f */
[----:B------:R-:W-:-:S12]  /*1190*/  USHF.R.S32.HI UR40, URZ, 0x4, UR5 ;  /* 0x000000043f287899 */ /* 0x000fd80008011405 */
.L_x_285:
[----:B------:R-:W-:Y:S01]  /*11a0*/  LOP3.LUT R0, R18, 0x80, RZ, 0xc0, !PT ;  /* 0x0000008012007812 */ /* 0x000fe200078ec0ff */
[----:B--2---:R-:W2:Y:S01]  /*11b0*/  S2UR UR6, SR_CgaCtaId ;  /* 0x00000000000679c3 */ /* 0x004ea20000008800 */
[----:B------:R-:W-:Y:S02]  /*11c0*/  UMOV UR41, 0x400 ;  /* 0x0000040000297882 */ /* 0x000fe40000000000 */
[----:B------:R-:W-:-:S06]  /*11d0*/  SHF.R.U32.HI R0, RZ, 0x7, R0 ;  /* 0x00000007ff007819 */ /* 0x000fcc0000011600 */
[----:B---3--:R-:W3:Y:S01]  /*11e0*/  SHFL.IDX PT, R0, R0, RZ, 0x1f ;  /* 0x00001fff00007589 */ /* 0x008ee200000e0000 */
[----:B--2---:R-:W-:Y:S01]  /*11f0*/  ULEA UR41, UR6, UR41, 0x18 ;  /* 0x0000002906297291 */ /* 0x004fe2000f8ec03f */
[----:B---3--:R-:W-:-:S13]  /*1200*/  R2UR UR4, R0 ;  /* 0x00000000000472ca */ /* 0x008fda00000e0000 */
[----:B------:R-:W-:-:S04]  /*1210*/  ULEA.HI UR5, UR4, UR4, URZ, 0x1 ;  /* 0x0000000404057291 */ /* 0x000fc8000f8f083f */
[----:B------:R-:W-:-:S04]  /*1220*/  ULOP3.LUT UR5, UR5, 0x1ffffe, URZ, 0xc0, !UPT ;  /* 0x001ffffe05057892 */ /* 0x000fc8000f8ec03f */
[----:B------:R-:W-:-:S03]  /*1230*/  UIADD3 UR5, UR4, -UR5, URZ ;  /* 0x8000000504057290 */ /* 0x000fc6000fffe03f */
[----:B------:R-:W-:Y:S01]  /*1240*/  ULDC UR4, c[0x0][0x28c] ;  /* 0x0000a30000047ab9 */ /* 0x000fe20000000800 */
[----:B------:R-:W-:Y:S01]  /*1250*/  ULEA UR5, UR5, UR41, 0xb ;  /* 0x0000002905057291 */ /* 0x000fe2000f8e583f */
[----:B------:R-:W-:-:S03]  /*1260*/  ISETP.LT.AND P0, PT, RZ, UR4, PT ;  /* 0x00000004ff007c0c */ /* 0x000fc6000bf01270 */
[----:B------:R-:W-:-:S04]  /*1270*/  UIADD3 UR5, UR5, 0x280, URZ ;  /* 0x0000028005057890 */ /* 0x000fc8000fffe03f */
[----:B------:R-:W-:-:S04]  /*1280*/  USHF.R.U32.HI UR5, URZ, 0x4, UR5 ;  /* 0x000000043f057899 */ /* 0x000fc80008011605 */
[----:B------:R-:W-:Y:S02]  /*1290*/  ULOP3.LUT UR42, UR5, 0x3fff, URZ, 0xc0, !UPT ;  /* 0x00003fff052a7892 */ /* 0x000fe4000f8ec03f */
[----:B-1--45:R-:W-:Y:S10]  /*12a0*/  @P0 BRA `(.L_x_14) ;  /* 0x0000000000400947 */ /* 0x032ff40003800000 */
[----:B------:R-:W-:Y:S01]  /*12b0*/  MOV R0, 0x0 ;  /* 0x0000000000007802 */ /* 0x000fe20000000f00 */
[----:B------:R-:W-:Y:S01]  /*12c0*/  ULDC.64 UR4, c[0x4][0x68] ;  /* 0x01001a0000047ab9 */ /* 0x000fe20000000a00 */
[----:B------:R-:W-:Y:S01]  /*12d0*/  ULDC.64 UR6, c[0x4][0x8] ;  /* 0x0100020000067ab9 */ /* 0x000fe20000000a00 */
[----:B01----:R-:W-:Y:S01]  /*12e0*/  IMAD.U32 R4, RZ, RZ, UR4 ;  /* 0x00000004ff047e24 */ /* 0x003fe2000f8e00ff */
[----:B------:R0:W1:Y:S01]  /*12f0*/  LDC.64 R14, c[0x4][R0] ;  /* 0x01000000000e7b82 */ /* 0x0000620000000a00 */
[----:B------:R-:W-:Y:S01]  /*1300*/  IMAD.U32 R5, RZ, RZ, UR5 ;  /* 0x00000005ff057e24 */ /* 0x000fe2000f8e00ff */
[----:B------:R-:W-:Y:S01]  /*1310*/  ULDC.64 UR4, c[0x4][0x70] ;  /* 0x01001c0000047ab9 */ /* 0x000fe20000000a00 */
[----:B------:R-:W-:Y:S02]  /*1320*/  IMAD.U32 R10, RZ, RZ, UR6 ;  /* 0x00000006ff0a7e24 */ /* 0x000fe4000f8e00ff */
[----:B------:R-:W-:Y:S02]  /*1330*/  IMAD.U32 R6, RZ, RZ, UR4 ;  /* 0x00000004ff067e24 */ /* 0x000fe4000f8e00ff */
[----:B------:R-:W-:-:S02]  /*1340*/  IMAD.U32 R7, RZ, RZ, UR5 ;  /* 0x00000005ff077e24 */ /* 0x000fc4000f8e00ff */
[----:B------:R-:W-:Y:S02]  /*1350*/  IMAD.U32 R11, RZ, RZ, UR7 ;  /* 0x00000007ff0b7e24 */ /* 0x000fe4000f8e00ff */
[----:B------:R-:W-:Y:S02]  /*1360*/  IMAD.MOV.U32 R8, RZ, RZ, 0x1e1 ;  /* 0x000001e1ff087424 */ /* 0x000fe400078e00ff */
[----:B------:R-:W-:Y:S02]  /*1370*/  IMAD.MOV.U32 R12, RZ, RZ, 0x1 ;  /* 0x00000001ff0c7424 */ /* 0x000fe400078e00ff */
[----:B0-----:R-:W-:-:S07]  /*1380*/  IMAD.MOV.U32 R13, RZ, RZ, RZ ;  /* 0x000000ffff0d7224 */ /* 0x001fce00078e00ff */
[----:B------:R-:W-:-:S07]  /*1390*/  LEPC R20, `(.L_x_14) ;  /* 0x000000001014794e */ /* 0x000fce0000000000 */
[----:B-1---5:R-:W-:Y:S05]  /*13a0*/  CALL.ABS.NOINC R14 ;  /* 0x000000000e007343 */ /* 0x022fea0003c00000 */
.L_x_14:
[----:B------:R-:W-:-:S13]  /*13b0*/  ISETP.NE.AND P0, PT, R164, 0x3, PT ;  /* 0x00000003a400780c */ /* 0x000fda0003f05270 */
[----:B------:R-:W-:Y:S05]  /*13c0*/  @!P0 BRA `(.L_x_15) ;  /* 0x0000000000048947 */ /* 0x000fea0003800000 */
[----:B------:R-:W-:Y:S01]  /*13d0*/  BPT.TRAP 0x1 ;  /* 0x000000040000795c */ /* 0x000fe20000300000 */
.L_x_15:
[----:B------:R-:W-:Y:S02]  /*13e0*/  IMAD.U32 R3, RZ, RZ, UR39 ;  /* 0x00000027ff037e24 */ /* 0x000fe4000f8e00ff */
[----:B------:R-:W-:-:S03]  /*13f0*/  IMAD.U32 R0, RZ, RZ, UR38 ;  /* 0x00000026ff007e24 */ /* 0x000fc6000f8e00ff */
[----:B------:R-:W-:Y:S02]  /*1400*/  LEA R3, R3, UR41, 0x3 ;  /* 0x0000002903037c11 */ /* 0x000fe4000f8e18ff */
[----:B------:R-:W-:-:S04]  /*1410*/  SHF.L.U32 R0, R0, 0x1f, RZ ;  /* 0x0000001f00007819 */ /* 0x000fc800000006ff */
[----:B------:R2:W3:Y:S01]  /*1420*/  SYNCS.PHASECHK.TRANS64.TRYWAIT P1, [R3+URZ], R0 ;  /* 0x00000000030075a7 */ /* 0x0004e2000802017f */
[----:B------:R-:W-:Y:S05]  /*1430*/  @!P0 BRA `(.L_x_16) ;  /* 0x0000000000048947 */ /* 0x000fea0003800000 */
[----:B------:R-:W-:Y:S01]  /*1440*/  BPT.TRAP 0x1 ;  /* 0x000000040000795c */ /* 0x000fe20000300000 */
.L_x_16:
[----:B---3--:R-:W-:Y:S05]  /*1450*/  @P1 BRA `(.L_x_17) ;  /* 0x0000000000081947 */ /* 0x008fea0003800000 */
[----:B------:R-:W3:Y:S02]  /*1460*/  SYNCS.PHASECHK.TRANS64.TRYWAIT P1, [R3+URZ], R0 ;  /* 0x00000000030075a7 */ /* 0x000ee4000802017f */
[----:B---3--:R-:W-:Y:S05]  /*1470*/  @!P1 BRA `(.L_x_18) ;  /* 0x000000b4003c9947 */ /* 0x008fea0003800000 */
.L_x_17:
[----:B------:R-:W-:-:S04]  /*1480*/  UISETP.LT.AND UP0, UPT, UR40, 0x1, UPT ;  /* 0x000000012800788c */ /* 0x000fc8000bf01270 */
[----:B------:R-:W-:-:S06]  /*1490*/  USEL UR4, UR40, 0x1, UP0 ;  /* 0x0000000128047887 */ /* 0x000fcc0008000000 */
[----:B--23--:R-:W-:Y:S01]  /*14a0*/  IMAD.U32 R0, RZ, RZ, UR4 ;  /* 0x00000004ff007e24 */ /* 0x00cfe2000f8e00ff */
[----:B------:R-:W-:Y:S05]  /*14b0*/  WARPSYNC.ALL ;  /* 0x0000000000007948 */ /* 0x000fea0003800000 */
[----:B------:R-:W-:-:S04]  /*14c0*/  IADD3 R0, -R0, UR40, RZ ;  /* 0x0000002800007c10 */ /* 0x000fc8000fffe1ff */
[----:B------:R-:W-:Y:S01]  /*14d0*/  ISETP.GE.AND P1, PT, R0, 0x1, PT ;  /* 0x000000010000780c */ /* 0x000fe20003f26270 */
[----:B------:R-:W-:Y:S01]  /*14e0*/  UIADD3 UR4, UR41, 0x21280, URZ ;  /* 0x0002128029047890 */ /* 0x000fe2000fffe03f */
[----:B------:R-:W-:Y:S01]  /*14f0*/  WARPGROUP.ARRIVE ;  /* 0x00000000000079c5 */ /* 0x000fe20000000000 */
[----:B------:R-:W-:Y:S02]  /*1500*/  ULOP3.LUT UR42, UR42, 0x10000, URZ, 0xfc, !UPT ;  /* 0x000100002a2a7892 */ /* 0x000fe4000f8efc3f */
[----:B------:R-:W-:Y:S01]  /*1510*/  USHF.R.U32.HI UR4, URZ, 0x4, UR4 ;  /* 0x000000043f047899 */ /* 0x000fe20008011604 */
[----:B------:R-:W-:Y:S01]  /*1520*/  UMOV UR5, 0xc0000010 ;  /* 0xc000001000057882 */ /* 0x000fe20000000000 */
[----:B------:R-:W-:Y:S02]  /*1530*/  UMOV UR7, 0xc0000010 ;  /* 0xc000001000077882 */ /* 0x000fe40000000000 */
[----:B------:R-:W-:-:S04]  /*1540*/  ULOP3.LUT UR4, UR4, 0x3fff, URZ, 0xc0, !UPT ;  /* 0x00003fff04047892 */ /* 0x000fc8000f8ec03f */
[----:B------:R-:W-:Y:S02]  /*1550*/  ULOP3.LUT UR10, UR4, 0x10000, URZ, 0xfc, !UPT ;  /* 0x00010000040a7892 */ /* 0x000fe4000f8efc3f */
[----:B------:R-:W-:Y:S02]  /*1560*/  UIMAD UR4, UR39, 0x180, UR42 ;  /* 0x00000180270478a4 */ /* 0x000fe4000f8e022a */
[----:B------:R-:W-:-:S09]  /*1570*/  ULEA UR6, UR39, UR10, 0x8 ;  /* 0x0000000a27067291 */ /* 0x000fd2000f8e403f */
[----:B------:R-:W-:Y:S01]  /*1580*/  HGMMA.64x128x16.F32 R88, gdesc[UR4], RZ, !UPT, gsb0 ;  /* 0x01e00000045879f0 */ /* 0x000fe2000c0008ff */
[----:B------:R-:W-:Y:S01]  /*1590*/  UIADD3 UR4, UR4, 0x100, URZ ;  /* 0x0000010004047890 */ /* 0x000fe2000fffe03f */
[----:B------:R-:W-:Y:S01]  /*15a0*/  UMOV UR5, 0xc0000010 ;  /* 0xc000001000057882 */ /* 0x000fe20000000000 */
[----:B------:R-:W-:Y:S02]  /*15b0*/  WARPGROUP.DEPBAR.LE gsb0, 0x0 ;  /* 0x00008000000079c5 */ /* 0x000fe40000010000 */
[----:B------:R-:W-:-:S07]  /*15c0*/  WARPGROUP.ARRIVE ;  /* 0x00000000000079c5 */ /* 0x000fce0000000000 */
[----:B------:R-:W-:Y:S03]  /*15d0*/  HGMMA.64x128x16.F32 R24, gdesc[UR4], RZ, !UPT, gsb0 ;  /* 0x01e00000041879f0 */ /* 0x000fe6000c0008ff */
[----:B------:R-:W-:Y:S02]  /*15e0*/  WARPGROUP.DEPBAR.LE gsb0, 0x0 ;  /* 0x00008000000079c5 */ /* 0x000fe40000010000 */
[----:B------:R-:W-:Y:S05]  /*15f0*/  @!P1 BRA `(.L_x_19) ;  /* 0x0000000000c89947 */ /* 0x000fea0003800000 */
[----:B------:R-:W-:Y:S01]  /*1600*/  UIADD3 UR4, UR39, 0x1, URZ ;  /* 0x0000000127047890 */ /* 0x000fe2000fffe03f */
[----:B------:R-:W-:Y:S01]  /*1610*/  MOV R3, R0 ;  /* 0x0000000000037202 */ /* 0x000fe20000000f00 */
[----:B------:R-:W-:Y:S02]  /*1620*/  UMOV UR9, UR39 ;  /* 0x0000002700097c82 */ /* 0x000fe40008000000 */
[----:B------:R-:W-:-:S04]  /*1630*/  UISETP.NE.AND UP0, UPT, UR4, 0x16, UPT ;  /* 0x000000160400788c */ /* 0x000fc8000bf05270 */
[----:B------:R-:W-:Y:S02]  /*1640*/  USEL UR5, URZ, 0x1, UP0 ;  /* 0x000000013f057887 */ /* 0x000fe40008000000 */
[----:B------:R-:W-:Y:S02]  /*1650*/  USEL UR8, UR4, URZ, UP0 ;  /* 0x0000003f04087287 */ /* 0x000fe40008000000 */
[----:B------:R-:W-:-:S06]  /*1660*/  ULOP3.LUT UR5, UR38, UR5, URZ, 0x3c, !UPT ;  /* 0x0000000526057292 */ /* 0x000fcc000f8e3c3f */
[----:B------:R-:W-:-:S07]  /*1670*/  IMAD.U32 R6, RZ, RZ, UR5 ;  /* 0x00000005ff067e24 */ /* 0x000fce000f8e00ff */
.L_x_26:
[----:B------:R-:W-:Y:S05]  /*1680*/  @!P0 BRA `(.L_x_20) ;  /* 0x0000000000048947 */ /* 0x000fea0003800000 */
[----:B------:R-:W-:Y:S01]  /*1690*/  BPT.TRAP 0x1 ;  /* 0x000000040000795c */ /* 0x000fe20000300000 */
.L_x_20:
[----:B------:R-:W-:Y:S01]  /*16a0*/  ULEA UR4, UR8, UR41, 0x3 ;  /* 0x0000002908047291 */ /* 0x000fe2000f8e183f */
[----:B01----:R-:W-:-:S08]  /*16b0*/  SHF.L.U32 R4, R6, 0x1f, RZ ;  /* 0x0000001f06047819 */ /* 0x003fd000000006ff */
[----:B------:R0:W1:Y:S01]  /*16c0*/  SYNCS.PHASECHK.TRANS64.TRYWAIT P1, [UR4], R4 ;  /* 0x00000004ff0075a7 */ /* 0x0000620008020144 */
[----:B------:R-:W-:Y:S05]  /*16d0*/  @!P0 BRA `(.L_x_21) ;  /* 0x0000000000048947 */ /* 0x000fea0003800000 */
[----:B------:R-:W-:Y:S01]  /*16e0*/  BPT.TRAP 0x1 ;  /* 0x000000040000795c */ /* 0x000fe20000300000 */
.L_x_21:
[----:B-1----:R-:W-:Y:S05]  /*16f0*/  @P1 BRA `(.L_x_22) ;  /* 0x0000000000081947 */ /* 0x002fea0003800000 */
[----:B------:R-:W1:Y:S02]  /*1700*/  SYNCS.PHASECHK.TRANS64.TRYWAIT P1, [UR4], R4 ;  /* 0x00000004ff0075a7 */ /* 0x000e640008020144 */
[----:B-1----:R-:W-:Y:S05]  /*1710*/  @!P1 BRA `(.L_x_23) ;  /* 0x000000b000a89947 */ /* 0x002fea0003800000 */
.L_x_22:
[----:B------:R-:W-:Y:S01]  /*1720*/  UIMAD UR4, UR8, 0x180, UR42 ;  /* 0x00000180080478a4 */ /* 0x000fe2000f8e022a */
[----:B------:R-:W-:Y:S01]  /*1730*/  WARPGROUP.ARRIVE ;  /* 0x00000000000079c5 */ /* 0x000fe20000000000 */
[----:B------:R-:W-:Y:S01]  /*1740*/  ULEA UR6, UR8, UR10, 0x8 ;  /* 0x0000000a08067291 */ /* 0x000fe2000f8e403f */
[----:B------:R-:W-:Y:S01]  /*1750*/  UMOV UR5, 0xc0000010 ;  /* 0xc000001000057882 */ /* 0x000fe20000000000 */
[----:B------:R-:W-:-:S07]  /*1760*/  UMOV UR7, 0xc0000010 ;  /* 0xc000001000077882 */ /* 0x000fce0000000000 */
[----:B------:R-:W-:Y:S01]  /*1770*/  HGMMA.64x128x16.F32 R88, gdesc[UR4], R88, gsb0 ;  /* 0x01e00000045879f0 */ /* 0x000fe20008000858 */
[----:B------:R-:W-:Y:S01]  /*1780*/  UIADD3 UR4, UR4, 0x100, URZ ;  /* 0x0000010004047890 */ /* 0x000fe2000fffe03f */
[----:B------:R-:W-:Y:S01]  /*1790*/  UMOV UR5, 0xc0000010 ;  /* 0xc000001000057882 */ /* 0x000fe20000000000 */
[----:B------:R-:W-:Y:S02]  /*17a0*/  WARPGROUP.DEPBAR.LE gsb0, 0x0 ;  /* 0x00008000000079c5 */ /* 0x000fe40000010000 */
[----:B------:R-:W-:-:S07]  /*17b0*/  WARPGROUP.ARRIVE ;  /* 0x00000000000079c5 */ /* 0x000fce0000000000 */
[----:B------:R-:W-:Y:S03]  /*17c0*/  HGMMA.64x128x16.F32 R24, gdesc[UR4], R24, gsb0 ;  /* 0x01e00000041879f0 */ /* 0x000fe60008000818 */
[----:B------:R-:W-:Y:S02]  /*17d0*/  WARPGROUP.DEPBAR.LE gsb0, 0x0 ;  /* 0x00008000000079c5 */ /* 0x000fe40000010000 */
[----:B------:R-:W-:Y:S05]  /*17e0*/  @!P0 BRA `(.L_x_24) ;  /* 0x0000000000048947 */ /* 0x000fea0003800000 */
[----:B------:R-:W-:Y:S01]  /*17f0*/  BPT.TRAP 0x1 ;  /* 0x000000040000795c */ /* 0x000fe20000300000 */
.L_x_24:
[----:B------:R-:W-:Y:S01]  /*1800*/  ULEA UR4, UR9, UR41, 0x3 ;  /* 0x0000002909047291 */ /* 0x000fe2000f8e183f */
[----:B------:R-:W-:-:S03]  /*1810*/  ISETP.GT.U32.AND P1, PT, R19, 0x1, PT ;  /* 0x000000011300780c */ /* 0x000fc60003f24070 */
[----:B------:R-:W-:-:S04]  /*1820*/  UIADD3 UR4, UR4, 0xb0, URZ ;  /* 0x000000b004047890 */ /* 0x000fc8000fffe03f */
[----:B------:R-:W-:-:S09]  /*1830*/  UPRMT UR4, URZ, 0x654, UR4 ;  /* 0x000006543f047896 */ /* 0x000fd20008000004 */
[----:B------:R-:W-:Y:S01]  /*1840*/  SYNCS.ARRIVE.TRANS64.RED.A1T0 RZ, [UR4], RZ ;  /* 0x000000ffffff79a7 */ /* 0x000fe20008100404 */
[----:B------:R-:W-:Y:S05]  /*1850*/  @P1 BRA `(.L_x_25) ;  /* 0x0000000000041947 */ /* 0x000fea0003800000 */
[----:B------:R-:W-:Y:S01]  /*1860*/  BPT.TRAP 0x1 ;  /* 0x000000040000795c */ /* 0x000fe20000300000 */
.L_x_25:
[----:B------:R-:W-:Y:S01]  /*1870*/  UIADD3 UR8, UR8, 0x1, URZ ;  /* 0x0000000108087890 */ /* 0x000fe2000fffe03f */
[C---:B------:R-:W-:Y:S01]  /*1880*/  ISETP.GT.AND P1, PT, R3.reuse, 0x1, PT ;  /* 0x000000010300780c */ /* 0x040fe20003f24270 */
[----:B------:R-:W-:Y:S01]  /*1890*/  UIADD3 UR9, UR9, 0x1, URZ ;  /* 0x0000000109097890 */ /* 0x000fe2000fffe03f */
[----:B------:R-:W-:Y:S01]  /*18a0*/  VIADD R3, R3, 0xffffffff ;  /* 0xffffffff03037836 */ /* 0x000fe20000000000 */
[----:B------:R-:W-:Y:S02]  /*18b0*/  UISETP.NE.AND UP0, UPT, UR8, 0x16, UPT ;  /* 0x000000160800788c */ /* 0x000fe4000bf05270 */
[----:B------:R-:W-:Y:S02]  /*18c0*/  UISETP.NE.AND UP1, UPT, UR9, 0x16, UPT ;  /* 0x000000160900788c */ /* 0x000fe4000bf25270 */
[----:B------:R-:W-:Y:S02]  /*18d0*/  USEL UR4, URZ, 0x1, UP0 ;  /* 0x000000013f047887 */ /* 0x000fe40008000000 */
[----:B------:R-:W-:-:S02]  /*18e0*/  USEL UR8, UR8, URZ, UP0 ;  /* 0x0000003f08087287 */ /* 0x000fc40008000000 */
[----:B------:R-:W-:Y:S02]  /*18f0*/  USEL UR9, UR9, URZ, UP1 ;  /* 0x0000003f09097287 */ /* 0x000fe40008800000 */
[----:B------:R-:W-:Y:S01]  /*1900*/  LOP3.LUT R6, R6, UR4, RZ, 0x3c, !PT ;  /* 0x0000000406067c12 */ /* 0x000fe2000f8e3cff */
[----:B------:R-:W-:Y:S09]  /*1910*/  @P1 BRA `(.L_x_26) ;  /* 0xfffffffc00581947 */ /* 0x000ff2000383ffff */
.L_x_19:
[----:B------:R-:W2:Y:S02]  /*1920*/  LDC R3, c[0x0][0x28c] ;  /* 0x0000a300ff037b82 */ /* 0x000ea40000000800 */
[----:B--2---:R-:W-:-:S13]  /*1930*/  ISETP.GE.AND P1, PT, R3, 0x1, PT ;  /* 0x000000010300780c */ /* 0x004fda0003f26270 */
[----:B------:R-:W-:Y:S05]  /*1940*/  @!P1 BRA `(.L_x_27) ;  /* 0x0000000000349947 */ /* 0x000fea0003800000 */
[----:B------:R-:W-:Y:S05]  /*1950*/  @!P0 BRA `(.L_x_28) ;  /* 0x0000000000048947 */ /* 0x000fea0003800000 */
[----:B------:R-:W-:Y:S01]  /*1960*/  BPT.TRAP 0x1 ;  /* 0x000000040000795c */ /* 0x000fe20000300000 */
.L_x_28:
[----:B------:R-:W-:Y:S01]  /*1970*/  VIADD R0, R0, UR39 ;  /* 0x0000002700007c36 */ /* 0x000fe20008000000 */
[----:B------:R-:W-:-:S03]  /*1980*/  ISETP.GT.U32.AND P0, PT, R19, 0x1, PT ;  /* 0x000000011300780c */ /* 0x000fc60003f04070 */
[----:B01----:R-:W-:-:S05]  /*1990*/  IMAD.WIDE.U32 R4, R0, -0x45d1745d, RZ ;  /* 0xba2e8ba300047825 */ /* 0x003fca00078e00ff */
[----:B------:R-:W-:-:S05]  /*19a0*/  SHF.R.U32.HI R5, RZ, 0x4, R5 ;  /* 0x00000004ff057819 */ /* 0x000fca0000011605 */
[----:B------:R-:W-:-:S05]  /*19b0*/  IMAD R0, R5, -0x16, R0 ;  /* 0xffffffea05007824 */ /* 0x000fca00078e0200 */
[----:B------:R-:W-:-:S05]  /*19c0*/  LEA R0, R0, UR41, 0x3 ;  /* 0x0000002900007c11 */ /* 0x000fca000f8e18ff */
[----:B------:R-:W-:-:S05]  /*19d0*/  VIADD R0, R0, 0xb0 ;  /* 0x000000b000007836 */ /* 0x000fca0000000000 */
[----:B------:R-:W-:-:S04]  /*19e0*/  PRMT R0, RZ, 0x654, R0 ;  /* 0x00000654ff007816 */ /* 0x000fc80000000000 */
[----:B------:R2:W-:Y:S01]  /*19f0*/  SYNCS.ARRIVE.TRANS64.RED.A1T0 RZ, [R0+URZ], RZ ;  /* 0x000000ff00ff79a7 */ /* 0x0005e2000810043f */
[----:B------:R-:W-:Y:S05]  /*1a00*/  @P0 BRA `(.L_x_27) ;  /* 0x0000000000040947 */ /* 0x000fea0003800000 */
[----:B------:R-:W-:Y:S01]  /*1a10*/  BPT.TRAP 0x1 ;  /* 0x000000040000795c */ /* 0x000fe20000300000 */
.L_x_27:
[----:B01----:R-:W0:Y:S01]  /*1a20*/  LDC R5, c[0x0][0x288] ;  /* 0x0000a200ff057b82 */ /* 0x003e220000000800 */
[----:B--2---:R-:W-:Y:S01]  /*1a30*/  LOP3.LUT R0, R22, 0x1, RZ, 0xc0, !PT ;  /* 0x0000000116007812 */ /* 0x004fe200078ec0ff */
[----:B------:R-:W-:Y:S01]  /*1a40*/  IMAD.SHL.U32 R153, R153, 0x80, RZ ;  /* 0x0000008099997824 */ /* 0x000fe200078e00ff */
[----:B------:R-:W-:Y:S01]  /*1a50*/  SHF.R.U32.HI R3, RZ, 0x2, R18 ;  /* 0x00000002ff037819 */ /* 0x000fe20000011612 */
[----:B------:R-:W-:Y:S01]  /*1a60*/  UIADD3 UR39, UR40, UR39, URZ ;  /* 0x0000002728277290 */ /* 0x000fe2000fffe03f */
[----:B------:R-:W-:Y:S01]  /*1a70*/  LOP3.LUT R4, R18, 0x60, RZ, 0xc0, !PT ;  /* 0x0000006012047812 */ /* 0x000fe200078ec0ff */
[----:B------:R-:W-:Y:S01]  /*1a80*/  IMAD.SHL.U32 R8, R0, 0x40, RZ ;  /* 0x0000004000087824 */ /* 0x000fe200078e00ff */
[----:B------:R-:W-:Y:S01]  /*1a90*/  LOP3.LUT R3, R3, 0x7, RZ, 0xc0, !PT ;  /* 0x0000000703037812 */ /* 0x000fe200078ec0ff */
[----:B------:R-:W-:Y:S01]  /*1aa0*/  UISETP.GT.U32.AND UP0, UPT, UR39, 0x15, UPT ;  /* 0x000000152700788c */ /* 0x000fe2000bf04070 */
[----:B------:R-:W-:Y:S01]  /*1ab0*/  SHF.R.U32.HI R4, RZ, 0x1, R4 ;  /* 0x00000001ff047819 */ /* 0x000fe20000011604 */
[----:B------:R-:W-:Y:S01]  /*1ac0*/  ULDC UR7, c[0x0][0x284] ;  /* 0x0000a10000077ab9 */ /* 0x000fe20000000800 */
[--C-:B------:R-:W-:Y:S01]  /*1ad0*/  LOP3.LUT R8, R8, 0x40, R3.reuse, 0xe2, !PT ;  /* 0x0000004008087812 */ /* 0x100fe200078ee203 */
[----:B------:R-:W-:Y:S01]  /*1ae0*/  UISETP.LT.U32.AND UP0, UPT, UR40, 0x16, UP0 ;  /* 0x000000162800788c */ /* 0x000fe20008701070 */
[-C--:B------:R-:W-:Y:S01]  /*1af0*/  IADD3 R3, RZ, -R4.reuse, -R3 ;  /* 0x80000004ff037210 */ /* 0x080fe20007ffe803 */
[----:B------:R-:W-:Y:S01]  /*1b00*/  UISETP.GE.U32.AND UP1, UPT, UR40, 0x16, UPT ;  /* 0x000000162800788c */ /* 0x000fe2000bf26070 */
[----:B------:R-:W-:Y:S01]  /*1b10*/  LOP3.LUT R8, R8, R4, RZ, 0xfc, !PT ;  /* 0x0000000408087212 */ /* 0x000fe200078efcff */
[----:B------:R-:W-:Y:S01]  /*1b20*/  IMAD.SHL.U32 R4, R18, 0x2, RZ ;  /* 0x0000000212047824 */ /* 0x000fe200078e00ff */
[----:B------:R-:W-:Y:S01]  /*1b30*/  SHF.R.S32.HI R21, RZ, 0x1f, R23 ;  /* 0x0000001fff157819 */ /* 0x000fe20000011417 */
[----:B------:R-:W-:Y:S01]  /*1b40*/  IMAD R3, R0, -0x40, R3 ;  /* 0xffffffc000037824 */ /* 0x000fe200078e0203 */
[----:B------:R-:W-:Y:S01]  /*1b50*/  LOP3.LUT R0, R18, 0x3, RZ, 0xc0, !PT ;  /* 0x0000000312007812 */ /* 0x000fe200078ec0ff */
[----:B------:R-:W-:Y:S01]  /*1b60*/  ULDC.64 UR8, c[0x0][0x5d0] ;  /* 0x0001740000087ab9 */ /* 0x000fe20000000a00 */
[----:B------:R-:W-:Y:S01]  /*1b70*/  LOP3.LUT R4, R153, 0x6, R4, 0xf8, !PT ;  /* 0x0000000699047812 */ /* 0x000fe200078ef804 */
[----:B------:R-:W-:Y:S01]  /*1b80*/  UIMAD.WIDE.U32 UR4, UR39, -0x45d1745d, URZ ;  /* 0xba2e8ba3270478a5 */ /* 0x000fe2000f8e003f */
[----:B------:R-:W-:Y:S01]  /*1b90*/  IMAD R6, R21, UR8, RZ ;  /* 0x0000000815067c24 */ /* 0x000fe2000f8e02ff */
[----:B0-----:R-:W-:Y:S01]  /*1ba0*/  ISETP.GE.AND P0, PT, R153, R5, PT ;  /* 0x000000059900720c */ /* 0x001fe20003f06270 */
[----:B------:R-:W-:Y:S01]  /*1bb0*/  IMAD R10, R0, -0x2, R5 ;  /* 0xfffffffe000a7824 */ /* 0x000fe200078e0205 */
[----:B------:R-:W-:Y:S01]  /*1bc0*/  USEL UR6, URZ, 0x1, !UP0 ;  /* 0x000000013f067887 */ /* 0x000fe2000c000000 */
[----:B------:R-:W-:Y:S01]  /*1bd0*/  IMAD R0, R152, 0xc0, RZ ;  /* 0x000000c098007824 */ /* 0x000fe200078e02ff */
[----:B------:R-:W-:Y:S01]  /*1be0*/  SHF.R.S32.HI R5, RZ, 0x1f, R4 ;  /* 0x0000001fff057819 */ /* 0x000fe20000011404 */
[----:B------:R-:W-:Y:S01]  /*1bf0*/  USHF.R.U32.HI UR4, URZ, 0x4, UR5 ;  /* 0x000000043f047899 */ /* 0x000fe20008011605 */
[C---:B------:R-:W-:Y:S01]  /*1c00*/  IMAD R11, R23.reuse, UR9, R6 ;  /* 0x00000009170b7c24 */ /* 0x040fe2000f8e0206 */
[----:B------:R-:W-:Y:S01]  /*1c10*/  ULOP3.LUT UR38, UR38, UR6, URZ, 0x3c, !UPT ;  /* 0x0000000626267292 */ /* 0x000fe2000f8e3c3f */
[C---:B------:R-:W-:Y:S01]  /*1c20*/  ISETP.GE.OR P0, PT, R0.reuse, UR7, P0 ;  /* 0x0000000700007c0c */ /* 0x040fe20008706670 */
[----:B------:R-:W-:Y:S01]  /*1c30*/  IMAD.MOV.U32 R9, RZ, RZ, RZ ;  /* 0x000000ffff097224 */ /* 0x000fe200078e00ff */
[----:B------:R-:W-:Y:S01]  /*1c40*/  UIMAD UR39, UR4, -0x16, UR39 ;  /* 0xffffffea042778a4 */ /* 0x000fe2000f8e0227 */
[----:B------:R-:W-:Y:S01]  /*1c50*/  IMAD.WIDE.U32 R6, R23, UR8, R4 ;  /* 0x0000000817067c25 */ /* 0x000fe2000f8e0004 */
[----:B------:R-:W-:Y:S01]  /*1c60*/  IADD3 R3, -R0, UR7, R3 ;  /* 0x0000000700037c10 */ /* 0x000fe2000fffe103 */
[----:B------:R-:W-:-:S02]  /*1c70*/  @UP1 ULOP3.LUT UR38, UR38, 0x1, UR4, 0x78, !UPT ;  /* 0x0000000126261892 */ /* 0x000fc4000f8e7804 */
[----:B------:R-:W-:-:S04]  /*1c80*/  IMAD.WIDE R8, R152, 0xc0, R8 ;  /* 0x000000c098087825 */ /* 0x000fc800078e0208 */
[----:B------:R-:W-:Y:S02]  /*1c90*/  IMAD.IADD R0, R10, 0x1, -R153 ;  /* 0x000000010a007824 */ /* 0x000fe400078e0a99 */
[----:B------:R-:W-:Y:S02]  /*1ca0*/  IMAD.IADD R11, R7, 0x1, R11 ;  /* 0x00000001070b7824 */ /* 0x000fe400078e020b */
[----:B------:R-:W-:Y:S02]  /*1cb0*/  IMAD.MOV.U32 R152, RZ, RZ, -0x1 ;  /* 0xffffffffff987424 */ /* 0x000fe400078e00ff */
[----:B------:R-:W-:Y:S01]  /*1cc0*/  IMAD.MOV.U32 R10, RZ, RZ, R6 ;  /* 0x000000ffff0a7224 */ /* 0x000fe200078e0006 */
[----:B------:R-:W-:Y:S06]  /*1cd0*/  @P0 BRA `(.L_x_29) ;  /* 0x0000008400680947 */ /* 0x000fec0003800000 */
[----:B------:R-:W0:Y:S01]  /*1ce0*/  LDC.64 R6, c[0x0][0x5c8] ;  /* 0x00017200ff067b82 */ /* 0x000e220000000a00 */
[----:B-----5:R-:W-:Y:S01]  /*1cf0*/  FSETP.NEU.AND P0, PT, R155, RZ, PT ;  /* 0x000000ff9b00720b */ /* 0x020fe20003f0d000 */
[----:B------:R-:W-:Y:S01]  /*1d00*/  BSSY B0, `(.L_x_29) ;  /* 0x0000857000007945 */ /* 0x000fe20003800000 */
[----:B------:R-:W-:-:S04]  /*1d10*/  ISETP.GT.AND P3, PT, R3, RZ, PT ;  /* 0x000000ff0300720c */ /* 0x000fc80003f64270 */
[----:B------:R-:W-:Y:S01]  /*1d20*/  ISETP.GT.AND P1, PT, R0, RZ, P3 ;  /* 0x000000ff0000720c */ /* 0x000fe20001f24270 */
[-C--:B0-----:R-:W-:Y:S02]  /*1d30*/  IMAD R12, R9, R6.reuse, RZ ;  /* 0x00000006090c7224 */ /* 0x081fe400078e02ff */
[----:B------:R-:W-:-:S04]  /*1d40*/  IMAD.WIDE.U32 R166, R8, R6, R10 ;  /* 0x0000000608a67225 */ /* 0x000fc800078e000a */
[----:B------:R-:W-:-:S04]  /*1d50*/  IMAD R11, R8, R7, R12 ;  /* 0x00000007080b7224 */ /* 0x000fc800078e020c */
[----:B------:R-:W-:Y:S01]  /*1d60*/  IMAD.IADD R169, R167, 0x1, R11 ;  /* 0x00000001a7a97824 */ /* 0x000fe200078e020b */
[----:B------:R-:W-:Y:S06]  /*1d70*/  @!P0 BRA `(.L_x_30) ;  /* 0x0000006000088947 */ /* 0x000fec0003800000 */
[----:B------:R-:W0:Y:S01]  /*1d80*/  LDC.64 R12, c[0x0][0x5b8] ;  /* 0x00016e00ff0c7b82 */ /* 0x000e220000000a00 */
[----:B------:R-:W-:-:S07]  /*1d90*/  ULDC.64 UR4, c[0x0][0x5c0] ;  /* 0x0001700000047ab9 */ /* 0x000fce0000000a00 */
[----:B------:R-:W1:Y:S08]  /*1da0*/  LDC.64 R14, c[0x0][0x5b0] ;  /* 0x00016c00ff0e7b82 */ /* 0x000e700000000a00 */
[----:B------:R-:W2:Y:S01]  /*1db0*/  LDC.64 R10, c[0x0][0x5a8] ;  /* 0x00016a00ff0a7b82 */ /* 0x000ea20000000a00 */
[----:B0-----:R-:W-:-:S04]  /*1dc0*/  IMAD R20, R21, R12, RZ ;  /* 0x0000000c15147224 */ /* 0x001fc800078e02ff */
[C---:B------:R-:W-:Y:S02]  /*1dd0*/  IMAD R13, R23.reuse, R13, R20 ;  /* 0x0000000d170d7224 */ /* 0x040fe400078e0214 */
[----:B------:R-:W-:-:S04]  /*1de0*/  IMAD.WIDE.U32 R20, R23, R12, R4 ;  /* 0x0000000c17147225 */ /* 0x000fc800078e0004 */
[----:B-1----:R-:W-:Y:S01]  /*1df0*/  IMAD R153, R9, R14, RZ ;  /* 0x0000000e09997224 */ /* 0x002fe200078e02ff */
[----:B------:R-:W-:Y:S01]  /*1e00*/  MOV R156, R20 ;  /* 0x00000014009c7202 */ /* 0x000fe20000000f00 */
[----:B------:R-:W-:Y:S02]  /*1e10*/  IMAD.IADD R157, R21, 0x1, R13 ;  /* 0x00000001159d7824 */ /* 0x000fe400078e020d */
[C---:B------:R-:W-:Y:S02]  /*1e20*/  IMAD R165, R8.reuse, R15, R153 ;  /* 0x0000000f08a57224 */ /* 0x040fe400078e0299 */
[----:B------:R-:W-:-:S04]  /*1e30*/  IMAD.WIDE.U32 R158, R8, R14, R156 ;  /* 0x0000000e089e7225 */ /* 0x000fc800078e009c */
[----:B------:R-:W-:Y:S01]  /*1e40*/  IMAD.IADD R153, R159, 0x1, R165 ;  /* 0x000000019f997824 */ /* 0x000fe200078e02a5 */
[----:B--2---:R-:W-:-:S04]  /*1e50*/  LEA R160, P0, R158, R10, 0x1 ;  /* 0x0000000a9ea07211 */ /* 0x004fc800078008ff */
[----:B------:R-:W-:-:S05]  /*1e60*/  LEA.HI.X R161, R158, R11, R153, 0x1, P0 ;  /* 0x0000000b9ea17211 */ /* 0x000fca00000f0c99 */
[----:B------:R-:W2:Y:S01]  /*1e70*/  @P1 LDG.E.LTC128B.U16 R153, desc[UR36][R160.64] ;  /* 0x00000024a0991981 */ /* 0x000ea2000c1e1520 */
[----:B------:R-:W-:Y:S01]  /*1e80*/  IMAD.WIDE.U32 R162, R8, R14, R4 ;  /* 0x0000000e08a27225 */ /* 0x000fe200078e0004 */
[----:B------:R-:W-:Y:S01]  /*1e90*/  ISETP.GT.AND P2, PT, R0, 0x1, P3 ;  /* 0x000000010000780c */ /* 0x000fe20001f44270 */
[----:B------:R-:W-:Y:S02]  /*1ea0*/  BSSY B1, `(.L_x_31) ;  /* 0x0000012000017945 */ /* 0x000fe40003800000 */
[----:B------:R-:W-:Y:S02]  /*1eb0*/  IMAD.IADD R163, R165, 0x1, R163 ;  /* 0x00000001a5a37824 */ /* 0x000fe400078e02a3 */
[----:B------:R-:W-:-:S04]  /*1ec0*/  IMAD.WIDE.U32 R162, R23, R12, R162 ;  /* 0x0000000c17a27225 */ /* 0x000fc800078e00a2 */
[----:B--2---:R-:W-:-:S05]  /*1ed0*/  HADD2.F32 R158, -RZ, R153.H0_H0 ;  /* 0x20000099ff9e7230 */ /* 0x004fca0000004100 */
[----:B------:R-:W-:Y:S01]  /*1ee0*/  FMUL R159, R158, R155 ;  /* 0x0000009b9e9f7220 */ /* 0x000fe20000400000 */
[----:B------:R-:W-:-:S03]  /*1ef0*/  LEA R158, P0, R166, UR4, 0x1 ;  /* 0x00000004a69e7c11 */ /* 0x000fc6000f8008ff */
[----:B------:R-:W-:Y:S01]  /*1f00*/  FFMA R159, R88, R154, R159 ;  /* 0x0000009a589f7223 */ /* 0x000fe2000000009f */
[----:B------:R-:W-:-:S04]  /*1f10*/  IMAD.IADD R88, R13, 0x1, R163 ;  /* 0x000000010d587824 */ /* 0x000fc800078e02a3 */
[----:B------:R-:W-:Y:S02]  /*1f20*/  F2FP.F16.F32.PACK_AB R161, RZ, R159 ;  /* 0x0000009fffa1723e */ /* 0x000fe400000000ff */
[----:B------:R-:W-:Y:S02]  /*1f30*/  LEA.HI.X R159, R166, UR5, R169, 0x1, P0 ;  /* 0x00000005a69f7c11 */ /* 0x000fe400080f0ca9 */
[----:B------:R-:W-:Y:S02]  /*1f40*/  PRMT R163, R161, 0x7610, R163 ;  /* 0x00007610a1a37816 */ /* 0x000fe400000000a3 */
[----:B------:R-:W-:-:S03]  /*1f50*/  LEA R160, P0, R162, R10, 0x1 ;  /* 0x0000000aa2a07211 */ /* 0x000fc600078008ff */
[----:B------:R0:W-:Y:S01]  /*1f60*/  @P1 STG.E.U16 desc[UR36][R158.64], R163 ;  /* 0x000000a39e001986 */ /* 0x0001e2000c101524 */
[----:B------:R-:W-:Y:S01]  /*1f70*/  LEA.HI.X R161, R162, R11, R88, 0x1, P0 ;  /* 0x0000000ba2a17211 */ /* 0x000fe200000f0c58 */
[C---:B------:R-:W-:Y:S01]  /*1f80*/  IMAD.SHL.U32 R162, R14.reuse, 0x8, RZ ;  /* 0x000000080ea27824 */ /* 0x040fe200078e00ff */
[----:B0-----:R-:W-:Y:S01]  /*1f90*/  SHF.L.U64.HI R163, R14, 0x3, R15 ;  /* 0x000000030ea37819 */ /* 0x001fe2000001020f */
[----:B------:R-:W-:Y:S06]  /*1fa0*/  @!P2 BRA `(.L_x_32) ;  /* 0x000000000004a947 */ /* 0x000fec0003800000 */
[----:B------:R0:W5:Y:S02]  /*1fb0*/  LDG.E.LTC128B.U16 R153, desc[UR36][R160.64+0x2] ;  /* 0x00000224a0997981 */ /* 0x000164000c1e1520 */
.L_x_32:
[----:B------:R-:W-:Y:S05]  /*1fc0*/  BSYNC B1 ;  /* 0x0000000000017941 */ /* 0x000fea0003800000 */
.L_x_31:
[----:B-----5:R-:W-:Y:S01]  /*1fd0*/  HADD2.F32 R88, -RZ, R153.H0_H0 ;  /* 0x20000099ff587230 */ /* 0x020fe20000004100 */
[----:B------:R-:W-:Y:S01]  /*1fe0*/  ISETP.GT.AND P0, PT, R3, 0x8, PT ;  /* 0x000000080300780c */ /* 0x000fe20003f04270 */
[----:B------:R-:W-:Y:S01]  /*1ff0*/  IMAD.WIDE.U32 R168, R8, R14, R162 ;  /* 0x0000000e08a87225 */ /* 0x000fe200078e00a2 */
[----:B------:R-:W-:-:S03]  /*2000*/  PRMT R170, R153, 0x7610, R170 ;  /* 0x0000761099aa7816 */ /* 0x000fc600000000aa */
[----:B------:R-:W-:Y:S01]  /*2010*/  FMUL R88, R88, R155 ;  /* 0x0000009b58587220 */ /* 0x000fe20000400000 */
[----:B------:R-:W-:Y:S01]  /*2020*/  IMAD.IADD R169, R165, 0x1, R169 ;  /* 0x00000001a5a97824 */ /* 0x000fe200078e02a9 */
[----:B------:R-:W-:Y:S02]  /*2030*/  IADD3 R165, P4, R20, R168, RZ ;  /* 0x000000a814a57210 */ /* 0x000fe40007f9e0ff */
[----:B------:R-:W-:Y:S01]  /*2040*/  ISETP.GT.AND P1, PT, R0, RZ, P0 ;  /* 0x000000ff0000720c */ /* 0x000fe20000724270 */
[----:B------:R-:W-:Y:S02]  /*2050*/  FFMA R89, R89, R154, R88 ;  /* 0x0000009a59597223 */ /* 0x000fe40000000058 */
[----:B------:R-:W-:Y:S01]  /*2060*/  IMAD.X R166, R169, 0x1, R157, P4 ;  /* 0x00000001a9a67824 */ /* 0x000fe200020e069d */
[----:B------:R-:W-:Y:S02]  /*2070*/  LEA R88, P4, R165, R10, 0x1 ;  /* 0x0000000aa5587211 */ /* 0x000fe400078808ff */
[----:B------:R-:W-:-:S02]  /*2080*/  F2FP.F16.F32.PACK_AB R167, RZ, R89 ;  /* 0x00000059ffa7723e */ /* 0x000fc400000000ff */
[----:B------:R-:W-:-:S03]  /*2090*/  LEA.HI.X R89, R165, R11, R166, 0x1, P4 ;  /* 0x0000000ba5597211 */ /* 0x000fc600020f0ca6 */
[----:B------:R1:W-:Y:S04]  /*20a0*/  @P2 STG.E.U16 desc[UR36][R158.64+0x2], R167 ;  /* 0x000002a79e002986 */ /* 0x0003e8000c101524 */
[----:B------:R2:W3:Y:S01]  /*20b0*/  @P1 LDG.E.LTC128B.U16 R170, desc[UR36][R88.64] ;  /* 0x0000002458aa1981 */ /* 0x0004e2000c1e1520 */
[----:B------:R-:W-:Y:S01]  /*20c0*/  IMAD.SHL.U32 R153, R6, 0x10, RZ ;  /* 0x0000001006997824 */ /* 0x000fe200078e00ff */
[----:B------:R-:W-:Y:S01]  /*20d0*/  IADD3 R168, P2, R4, R168, RZ ;  /* 0x000000a804a87210 */ /* 0x000fe20007f5e0ff */
[----:B------:R-:W-:Y:S04]  /*20e0*/  BSSY B1, `(.L_x_33) ;  /* 0x0000011000017945 */ /* 0x000fe80003800000 */
[----:B------:R-:W-:Y:S01]  /*20f0*/  IMAD.X R169, R5, 0x1, R169, P2 ;  /* 0x0000000105a97824 */ /* 0x000fe200010e06a9 */
[----:B------:R-:W-:Y:S01]  /*2100*/  ISETP.GT.AND P2, PT, R0, 0x1, P0 ;  /* 0x000000010000780c */ /* 0x000fe20000744270 */
[----:B------:R-:W-:-:S04]  /*2110*/  IMAD.WIDE.U32 R168, R23, R12, R168 ;  /* 0x0000000c17a87225 */ /* 0x000fc800078e00a8 */
[----:B------:R-:W-:Y:S01]  /*2120*/  IMAD.IADD R169, R13, 0x1, R169 ;  /* 0x000000010da97824 */ /* 0x000fe200078e02a9 */
[----:B--2---:R-:W-:-:S04]  /*2130*/  LEA R88, P5, R168, R10, 0x1 ;  /* 0x0000000aa8587211 */ /* 0x004fc800078a08ff */
[----:B------:R-:W-:Y:S01]  /*2140*/  LEA.HI.X R89, R168, R11, R169, 0x1, P5 ;  /* 0x0000000ba8597211 */ /* 0x000fe200028f0ca9 */
[----:B---3--:R-:W-:-:S05]  /*2150*/  HADD2.F32 R166, -RZ, R170.H0_H0 ;  /* 0x200000aaffa67230 */ /* 0x008fca0000004100 */
[----:B------:R-:W-:Y:S01]  /*2160*/  FMUL R165, R166, R155 ;  /* 0x0000009ba6a57220 */ /* 0x000fe20000400000 */
[----:B------:R-:W-:-:S03]  /*2170*/  IADD3 R166, P4, R153, R158, RZ ;  /* 0x0000009e99a67210 */ /* 0x000fc60007f9e0ff */
[----:B------:R-:W-:Y:S01]  /*2180*/  FFMA R90, R90, R154, R165 ;  /* 0x0000009a5a5a7223 */ /* 0x000fe200000000a5 */
[----:B------:R-:W-:-:S04]  /*2190*/  SHF.L.U64.HI R165, R6, 0x4, R7 ;  /* 0x0000000406a57819 */ /* 0x000fc80000010207 */
[----:B------:R-:W-:Y:S01]  /*21a0*/  F2FP.F16.F32.PACK_AB R90, RZ, R90 ;  /* 0x0000005aff5a723e */ /* 0x000fe200000000ff */
[----:B-1----:R-:W-:-:S05]  /*21b0*/  IMAD.X R167, R165, 0x1, R159, P4 ;  /* 0x00000001a5a77824 */ /* 0x002fca00020e069f */
[----:B------:R1:W-:Y:S01]  /*21c0*/  @P1 STG.E.U16 desc[UR36][R166.64], R90 ;  /* 0x0000005aa6001986 */ /* 0x0003e2000c101524 */
[----:B------:R-:W-:Y:S05]  /*21d0*/  @!P2 BRA `(.L_x_34) ;  /* 0x000000000004a947 */ /* 0x000fea0003800000 */
[----:B------:R2:W5:Y:S02]  /*21e0*/  LDG.E.LTC128B.U16 R170, desc[UR36][R88.64+0x2] ;  /* 0x0000022458aa7981 */ /* 0x000564000c1e1520 */
.L_x_34:
[----:B------:R-:W-:Y:S05]  /*21f0*/  BSYNC B1 ;  /* 0x0000000000017941 */ /* 0x000fea0003800000 */
.L_x_33:
[----:B-1---5:R-:W-:Y:S01]  /*2200*/  HADD2.F32 R90, -RZ, R170.H0_H0 ;  /* 0x200000aaff5a7230 */ /* 0x022fe20000004100 */
[----:B------:R-:W-:Y:S01]  /*2210*/  ISETP.GT.AND P1, PT, R0, 0x8, P3 ;  /* 0x000000080000780c */ /* 0x000fe20001f24270 */
[----:B------:R-:W-:Y:S03]  /*2220*/  BSSY B1, `(.L_x_35) ;  /* 0x000000a000017945 */ /* 0x000fe60003800000 */
[----:B------:R-:W-:-:S04]  /*2230*/  FMUL R90, R90, R155 ;  /* 0x0000009b5a5a7220 */ /* 0x000fc80000400000 */
[----:B------:R-:W-:Y:S01]  /*2240*/  FFMA R90, R91, R154, R90 ;  /* 0x0000009a5b5a7223 */ /* 0x000fe2000000005a */
[----:B------:R-:W-:-:S04]  /*2250*/  @P2 IMAD.MOV.U32 R91, RZ, RZ, R167 ;  /* 0x000000ffff5b2224 */ /* 0x000fc800078e00a7 */
[----:B------:R-:W-:-:S04]  /*2260*/  F2FP.F16.F32.PACK_AB R90, RZ, R90 ;  /* 0x0000005aff5a723e */ /* 0x000fc800000000ff */
[----:B------:R-:W-:Y:S01]  /*2270*/  PRMT R168, R90, 0x7610, R168 ;  /* 0x000076105aa87816 */ /* 0x000fe200000000a8 */
[----:B------:R-:W-:-:S05]  /*2280*/  @P2 IMAD.MOV.U32 R90, RZ, RZ, R166 ;  /* 0x000000ffff5a2224 */ /* 0x000fca00078e00a6 */
[----:B------:R1:W-:Y:S01]  /*2290*/  @P2 STG.E.U16 desc[UR36][R90.64+0x2], R168 ;  /* 0x000002a85a002986 */ /* 0x0003e2000c101524 */
[----:B------:R-:W-:Y:S05]  /*22a0*/  @!P1 BRA `(.L_x_36) ;  /* 0x0000000000049947 */ /* 0x000fea0003800000 */
[----:B------:R3:W5:Y:S02]  /*22b0*/  LDG.E.LTC128B.U16 R170, desc[UR36][R160.64+0x10] ;  /* 0x00001024a0aa7981 */ /* 0x000764000c1e1520 */
.L_x_36:
[----:B------:R-:W-:Y:S05]  /*22c0*/  BSYNC B1 ;  /* 0x0000000000017941 */ /* 0x000fea0003800000 */
.L_x_35:
[----:B-1---5:R-:W-:Y:S01]  /*22d0*/  HADD2.F32 R90, -RZ, R170.H0_H0 ;  /* 0x200000aaff5a7230 */ /* 0x022fe20000004100 */
[----:B------:R-:W-:Y:S01]  /*22e0*/  ISETP.GT.AND P2, PT, R0, 0x9, P3 ;  /* 0x000000090000780c */ /* 0x000fe20001f44270 */
[----:B------:R-:W-:Y:S03]  /*22f0*/  BSSY B1, `(.L_x_37) ;  /* 0x000000a000017945 */ /* 0x000fe60003800000 */
[----:B------:R-:W-:Y:S01]  /*2300*/  FMUL R91, R90, R155 ;  /* 0x0000009b5a5b7220 */ /* 0x000fe20000400000 */
[----:B------:R-:W-:-:S03]  /*2310*/  @P1 IMAD.MOV.U32 R90, RZ, RZ, R158 ;  /* 0x000000ffff5a1224 */ /* 0x000fc600078e009e */
[----:B------:R-:W-:-:S05]  /*2320*/  FFMA R91, R92, R154, R91 ;  /* 0x0000009a5c5b7223 */ /* 0x000fca000000005b */
[----:B------:R-:W-:-:S04]  /*2330*/  F2FP.F16.F32.PACK_AB R91, RZ, R91 ;  /* 0x0000005bff5b723e */ /* 0x000fc800000000ff */
[----:B------:R-:W-:Y:S01]  /*2340*/  PRMT R92, R91, 0x7610, R92 ;  /* 0x000076105b5c7816 */ /* 0x000fe2000000005c */
[----:B------:R-:W-:-:S05]  /*2350*/  @P1 IMAD.MOV.U32 R91, RZ, RZ, R159 ;  /* 0x000000ffff5b1224 */ /* 0x000fca00078e009f */
[----:B------:R1:W-:Y:S01]  /*2360*/  @P1 STG.E.U16 desc[UR36][R90.64+0x10], R92 ;  /* 0x0000105c5a001986 */ /* 0x0003e2000c101524 */
[----:B------:R-:W-:Y:S05]  /*2370*/  @!P2 BRA `(.L_x_38) ;  /* 0x000000000004a947 */ /* 0x000fea0003800000 */
[----:B------:R4:W5:Y:S02]  /*2380*/  LDG.E.LTC128B.U16 R170, desc[UR36][R160.64+0x12] ;  /* 0x00001224a0aa7981 */ /* 0x000964000c1e1520 */
.L_x_38:
[----:B------:R-:W-:Y:S05]  /*2390*/  BSYNC B1 ;  /* 0x0000000000017941 */ /* 0x000fea0003800000 */
.L_x_37:
[----:B-1---5:R-:W-:Y:S01]  /*23a0*/  HADD2.F32 R90, -RZ, R170.H0_H0 ;  /* 0x200000aaff5a7230 */ /* 0x022fe20000004100 */
[----:B------:R-:W-:Y:S01]  /*23b0*/  ISETP.GT.AND P1, PT, R0, 0x8, P0 ;  /* 0x000000080000780c */ /* 0x000fe20000724270 */
[----:B------:R-:W-:Y:S01]  /*23c0*/  @P2 IMAD.MOV.U32 R91, RZ, RZ, R159 ;  /* 0x000000ffff5b2224 */ /* 0x000fe200078e009f */
[----:B------:R-:W-:Y:S02]  /*23d0*/  BSSY B1, `(.L_x_39) ;  /* 0x0000009000017945 */ /* 0x000fe40003800000 */
[----:B------:R-:W-:-:S04]  /*23e0*/  FMUL R90, R90, R155 ;  /* 0x0000009b5a5a7220 */ /* 0x000fc80000400000 */
[----:B------:R-:W-:-:S05]  /*23f0*/  FFMA R90, R93, R154, R90 ;  /* 0x0000009a5d5a7223 */ /* 0x000fca000000005a */
[----:B------:R-:W-:-:S04]  /*2400*/  F2FP.F16.F32.PACK_AB R90, RZ, R90 ;  /* 0x0000005aff5a723e */ /* 0x000fc800000000ff */
[----:B------:R-:W-:Y:S02]  /*2410*/  PRMT R92, R90, 0x7610, R92 ;  /* 0x000076105a5c7816 */ /* 0x000fe4000000005c */
[----:B------:R-:W-:-:S05]  /*2420*/  @P2 MOV R90, R158 ;  /* 0x0000009e005a2202 */ /* 0x000fca0000000f00 */
[----:B------:R1:W-:Y:S01]  /*2430*/  @P2 STG.E.U16 desc[UR36][R90.64+0x12], R92 ;  /* 0x0000125c5a002986 */ /* 0x0003e2000c101524 */
[----:B------:R-:W-:Y:S05]  /*2440*/  @!P1 BRA `(.L_x_40) ;  /* 0x0000000000049947 */ /* 0x000fea0003800000 */
[----:B------:R0:W5:Y:S02]  /*2450*/  LDG.E.LTC128B.U16 R170, desc[UR36][R88.64+0x10] ;  /* 0x0000102458aa7981 */ /* 0x000164000c1e1520 */
.L_x_40:
[----:B------:R-:W-:Y:S05]  /*2460*/  BSYNC B1 ;  /* 0x0000000000017941 */ /* 0x000fea0003800000 */
.L_x_39:
        /* <DEDUP_REMOVED lines=12> */
.L_x_42:
[----:B------:R-:W-:Y:S05]  /*2530*/  BSYNC B1 ;  /* 0x0000000000017941 */ /* 0x000fea0003800000 */
.L_x_41:
[----:B-1---5:R-:W-:Y:S01]  /*2540*/  HADD2.F32 R90, -RZ, R170.H0_H0 ;  /* 0x200000aaff5a7230 */ /* 0x022fe20000004100 */
[----:B------:R-:W-:Y:S01]  /*2550*/  ISETP.GT.AND P1, PT, R0, 0x10, P3 ;  /* 0x000000100000780c */ /* 0x000fe20001f24270 */
[----:B------:R-:W-:Y:S01]  /*2560*/  @P2 IMAD.MOV.U32 R91, RZ, RZ, R167 ;  /* 0x000000ffff5b2224 */ /* 0x000fe200078e00a7 */
[----:B------:R-:W-:Y:S02]  /*2570*/  BSSY B1, `(.L_x_43) ;  /* 0x0000009000017945 */ /* 0x000fe40003800000 */
[----:B------:R-:W-:-:S04]  /*2580*/  FMUL R90, R90, R155 ;  /* 0x0000009b5a5a7220 */ /* 0x000fc80000400000 */
[----:B------:R-:W-:-:S05]  /*2590*/  FFMA R90, R95, R154, R90 ;  /* 0x0000009a5f5a7223 */ /* 0x000fca000000005a */
[----:B------:R-:W-:-:S04]  /*25a0*/  F2FP.F16.F32.PACK_AB R90, RZ, R90 ;  /* 0x0000005aff5a723e */ /* 0x000fc800000000ff */
[----:B------:R-:W-:Y:S01]  /*25b0*/  PRMT R92, R90, 0x7610, R92 ;  /* 0x000076105a5c7816 */ /* 0x000fe2000000005c */
[----:B------:R-:W-:-:S05]  /*25c0*/  @P2 IMAD.MOV.U32 R90, RZ, RZ, R166 ;  /* 0x000000ffff5a2224 */ /* 0x000fca00078e00a6 */
[----:B------:R1:W-:Y:S01]  /*25d0*/  @P2 STG.E.U16 desc[UR36][R90.64+0x12], R92 ;  /* 0x0000125c5a002986 */ /* 0x0003e2000c101524 */
[----:B------:R-:W-:Y:S05]  /*25e0*/  @!P1 BRA `(.L_x_44) ;  /* 0x0000000000049947 */ /* 0x000fea0003800000 */
[----:B------:R0:W5:Y:S02]  /*25f0*/  LDG.E.LTC128B.U16 R170, desc[UR36][R160.64+0x20] ;  /* 0x00002024a0aa7981 */ /* 0x000164000c1e1520 */
.L_x_44:
[----:B------:R-:W-:Y:S05]  /*2600*/  BSYNC B1 ;  /* 0x0000000000017941 */ /* 0x000fea0003800000 */
.L_x_43:
        /* <DEDUP_REMOVED lines=12> */
.L_x_46:
[----:B------:R-:W-:Y:S05]  /*26d0*/  BSYNC B1 ;  /* 0x0000000000017941 */ /* 0x000fea0003800000 */
.L_x_45:
        /* <DEDUP_REMOVED lines=12> */
.L_x_48:
[----:B------:R-:W-:Y:S05]  /*27a0*/  BSYNC B1 ;  /* 0x0000000000017941 */ /* 0x000fea0003800000 */
.L_x_47:
        /* <DEDUP_REMOVED lines=12> */
.L_x_50:
[----:B------:R-:W-:Y:S05]  /*2870*/  BSYNC B1 ;  /* 0x0000000000017941 */ /* 0x000fea0003800000 */
.L_x_49:
        /* <DEDUP_REMOVED lines=12> */
.L_x_52:
[----:B------:R-:W-:Y:S05]  /*2940*/  BSYNC B1 ;  /* 0x0000000000017941 */ /* 0x000fea0003800000 */
.L_x_51:
[----:B-1---5:R-:W-:Y:S01]  /*2950*/  HADD2.F32 R90, -RZ, R170.H0_H0 ;  /* 0x200000aaff5a7230 */ /* 0x022fe20000004100 */
[----:B------:R-:W-:Y:S01]  /*2960*/  ISETP.GT.AND P2, PT, R0, 0x19, P3 ;  /* 0x000000190000780c */ /* 0x000fe20001f44270 */
[----:B------:R-:W-:Y:S03]  /*2970*/  BSSY B1, `(.L_x_53) ;  /* 0x000000a000017945 */ /* 0x000fe60003800000 */
[----:B------:R-:W-:Y:S01]  /*2980*/  FMUL R91, R90, R155 ;  /* 0x0000009b5a5b7220 */ /* 0x000fe20000400000 */
[----:B------:R-:W-:-:S03]  /*2990*/  @P1 IMAD.MOV.U32 R90, RZ, RZ, R158 ;  /* 0x000000ffff5a1224 */ /* 0x000fc600078e009e */
[----:B------:R-:W-:-:S05]  /*29a0*/  FFMA R91, R100, R154, R91 ;  /* 0x0000009a645b7223 */ /* 0x000fca000000005b */
[----:B------:R-:W-:-:S04]  /*29b0*/  F2FP.F16.F32.PACK_AB R91, RZ, R91 ;  /* 0x0000005bff5b723e */ /* 0x000fc800000000ff */
[----:B------:R-:W-:Y:S02]  /*29c0*/  PRMT R92, R91, 0x7610, R92 ;  /* 0x000076105b5c7816 */ /* 0x000fe4000000005c */
[----:B------:R-:W-:-:S05]  /*29d0*/  @P1 MOV R91, R159 ;  /* 0x0000009f005b1202 */ /* 0x000fca0000000f00 */
[----:B------:R1:W-:Y:S01]  /*29e0*/  @P1 STG.E.U16 desc[UR36][R90.64+0x30], R92 ;  /* 0x0000305c5a001986 */ /* 0x0003e2000c101524 */
[----:B------:R-:W-:Y:S05]  /*29f0*/  @!P2 BRA `(.L_x_54) ;  /* 0x000000000004a947 */ /* 0x000fea0003800000 */
[----:B------:R0:W5:Y:S02]  /*2a00*/  LDG.E.LTC128B.U16 R170, desc[UR36][R160.64+0x32] ;  /* 0x00003224a0aa7981 */ /* 0x000164000c1e1520 */
.L_x_54:
[----:B------:R-:W-:Y:S05]  /*2a10*/  BSYNC B1 ;  /* 0x0000000000017941 */ /* 0x000fea0003800000 */
.L_x_53:
        /* <DEDUP_REMOVED lines=12> */
.L_x_56:
[----:B------:R-:W-:Y:S05]  /*2ae0*/  BSYNC B1 ;  /* 0x0000000000017941 */ /* 0x000fea0003800000 */
.L_x_55:
        /* <DEDUP_REMOVED lines=12> */
.L_x_58:
[----:B------:R-:W-:Y:S05]  /*2bb0*/  BSYNC B1 ;  /* 0x0000000000017941 */ /* 0x000fea0003800000 */
.L_x_57:
        /* <DEDUP_REMOVED lines=12> */
.L_x_60:
[----:B------:R-:W-:Y:S05]  /*2c80*/  BSYNC B1 ;  /* 0x0000000000017941 */ /* 0x000fea0003800000 */
.L_x_59:
        /* <DEDUP_REMOVED lines=12> */
.L_x_62:
[----:B------:R-:W-:Y:S05]  /*2d50*/  BSYNC B1 ;  /* 0x0000000000017941 */ /* 0x000fea0003800000 */
.L_x_61:
        /* <DEDUP_REMOVED lines=12> */
.L_x_64:
[----:B------:R-:W-:Y:S05]  /*2e20*/  BSYNC B1 ;  /* 0x0000000000017941 */ /* 0x000fea0003800000 */
.L_x_63:
        /* <DEDUP_REMOVED lines=12> */
.L_x_66:
[----:B------:R-:W-:Y:S05]  /*2ef0*/  BSYNC B1 ;  /* 0x0000000000017941 */ /* 0x000fea0003800000 */
.L_x_65:
        /* <DEDUP_REMOVED lines=12> */
.L_x_68:
[----:B------:R-:W-:Y:S05]  /*2fc0*/  BSYNC B1 ;  /* 0x0000000000017941 */ /* 0x000fea0003800000 */
.L_x_67:
[----:B-1---5:R-:W-:Y:S01]  /*2fd0*/  HADD2.F32 R90, -RZ, R170.H0_H0 ;  /* 0x200000aaff5a7230 */ /* 0x022fe20000004100 */
[----:B------:R-:W-:Y:S01]  /*2fe0*/  ISETP.GT.AND P2, PT, R0, 0x29, P3 ;  /* 0x000000290000780c */ /* 0x000fe20001f44270 */
[----:B------:R-:W-:Y:S03]  /*2ff0*/  BSSY B1, `(.L_x_69) ;  /* 0x000000a000017945 */ /* 0x000fe60003800000 */
[----:B------:R-:W-:Y:S01]  /*3000*/  FMUL R91, R90, R155 ;  /* 0x0000009b5a5b7220 */ /* 0x000fe20000400000 */
[----:B------:R-:W-:-:S03]  /*3010*/  @P1 MOV R90, R158 ;  /* 0x0000009e005a1202 */ /* 0x000fc60000000f00 */
[----:B------:R-:W-:-:S05]  /*3020*/  FFMA R91, R108, R154, R91 ;  /* 0x0000009a6c5b7223 */ /* 0x000fca000000005b */
[----:B------:R-:W-:-:S04]  /*3030*/  F2FP.F16.F32.PACK_AB R91, RZ, R91 ;  /* 0x0000005bff5b723e */ /* 0x000fc800000000ff */
[----:B------:R-:W-:Y:S01]  /*3040*/  PRMT R92, R91, 0x7610, R92 ;  /* 0x000076105b5c7816 */ /* 0x000fe2000000005c */
[----:B------:R-:W-:-:S05]  /*3050*/  @P1 IMAD.MOV.U32 R91, RZ, RZ, R159 ;  /* 0x000000ffff5b1224 */ /* 0x000fca00078e009f */
[----:B------:R1:W-:Y:S01]  /*3060*/  @P1 STG.E.U16 desc[UR36][R90.64+0x50], R92 ;  /* 0x0000505c5a001986 */ /* 0x0003e2000c101524 */
[----:B------:R-:W-:Y:S05]  /*3070*/  @!P2 BRA `(.L_x_70) ;  /* 0x000000000004a947 */ /* 0x000fea0003800000 */
[----:B------:R0:W5:Y:S02]  /*3080*/  LDG.E.LTC128B.U16 R170, desc[UR36][R160.64+0x52] ;  /* 0x00005224a0aa7981 */ /* 0x000164000c1e1520 */
.L_x_70:
[----:B------:R-:W-:Y:S05]  /*3090*/  BSYNC B1 ;  /* 0x0000000000017941 */ /* 0x000fea0003800000 */
.L_x_69:
        /* <DEDUP_REMOVED lines=12> */
.L_x_72:
[----:B------:R-:W-:Y:S05]  /*3160*/  BSYNC B1 ;  /* 0x0000000000017941 */ /* 0x000fea0003800000 */
.L_x_71:
        /* <DEDUP_REMOVED lines=12> */
.L_x_74:
[----:B------:R-:W-:Y:S05]  /*3230*/  BSYNC B1 ;  /* 0x0000000000017941 */ /* 0x000fea0003800000 */
.L_x_73:
        /* <DEDUP_REMOVED lines=12> */
.L_x_76:
[----:B------:R-:W-:Y:S05]  /*3300*/  BSYNC B1 ;  /* 0x0000000000017941 */ /* 0x000fea0003800000 */
.L_x_75:
        /* <DEDUP_REMOVED lines=12> */
.L_x_78:
[----:B------:R-:W-:Y:S05]  /*33d0*/  BSYNC B1 ;  /* 0x0000000000017941 */ /* 0x000fea0003800000 */
.L_x_77:
        /* <DEDUP_REMOVED lines=12> */
.L_x_80:
[----:B------:R-:W-:Y:S05]  /*34a0*/  BSYNC B1 ;  /* 0x0000000000017941 */ /* 0x000fea0003800000 */
.L_x_79:
        /* <DEDUP_REMOVED lines=12> */
.L_x_82:
[----:B------:R-:W-:Y:S05]  /*3570*/  BSYNC B1 ;  /* 0x0000000000017941 */ /* 0x000fea0003800000 */
.L_x_81:
        /* <DEDUP_REMOVED lines=12> */
.L_x_84:
[----:B------:R-:W-:Y:S05]  /*3640*/  BSYNC B1 ;  /* 0x0000000000017941 */ /* 0x000fea0003800000 */
.L_x_83:
        /* <DEDUP_REMOVED lines=12> */
.L_x_86:
[----:B------:R-:W-:Y:S05]  /*3710*/  BSYNC B1 ;  /* 0x0000000000017941 */ /* 0x000fea0003800000 */
.L_x_85:
        /* <DEDUP_REMOVED lines=12> */
.L_x_88:
[----:B------:R-:W-:Y:S05]  /*37e0*/  BSYNC B1 ;  /* 0x0000000000017941 */ /* 0x000fea0003800000 */
.L_x_87:
        /* <DEDUP_REMOVED lines=12> */
.L_x_90:
[----:B------:R-:W-:Y:S05]  /*38b0*/  BSYNC B1 ;  /* 0x0000000000017941 */ /* 0x000fea0003800000 */
.L_x_89:
        /* <DEDUP_REMOVED lines=12> */
.L_x_92:
[----:B------:R-:W-:Y:S05]  /*3980*/  BSYNC B1 ;  /* 0x0000000000017941 */ /* 0x000fea0003800000 */
.L_x_91:
        /* <DEDUP_REMOVED lines=12> */
.L_x_94:
[----:B------:R-:W-:Y:S05]  /*3a50*/  BSYNC B1 ;  /* 0x0000000000017941 */ /* 0x000fea0003800000 */
.L_x_93:
        /* <DEDUP_REMOVED lines=12> */
.L_x_96:
[----:B------:R-:W-:Y:S05]  /*3b20*/  BSYNC B1 ;  /* 0x0000000000017941 */ /* 0x000fea0003800000 */
.L_x_95:
        /* <DEDUP_REMOVED lines=12> */
.L_x_98:
[----:B------:R-:W-:Y:S05]  /*3bf0*/  BSYNC B1 ;  /* 0x0000000000017941 */ /* 0x000fea0003800000 */
.L_x_97:
        /* <DEDUP_REMOVED lines=12> */
.L_x_100:
[----:B------:R-:W-:Y:S05]  /*3cc0*/  BSYNC B1 ;  /* 0x0000000000017941 */ /* 0x000fea0003800000 */
.L_x_99:
        /* <DEDUP_REMOVED lines=12> */
.L_x_102:
[----:B------:R-:W-:Y:S05]  /*3d90*/  BSYNC B1 ;  /* 0x0000000000017941 */ /* 0x000fea0003800000 */
.L_x_101:
        /* <DEDUP_REMOVED lines=12> */
.L_x_104:
[----:B------:R-:W-:Y:S05]  /*3e60*/  BSYNC B1 ;  /* 0x0000000000017941 */ /* 0x000fea0003800000 */
.L_x_103:
        /* <DEDUP_REMOVED lines=12> */
.L_x_106:
[----:B------:R-:W-:Y:S05]  /*3f30*/  BSYNC B1 ;  /* 0x0000000000017941 */ /* 0x000fea0003800000 */
.L_x_105:
        /* <DEDUP_REMOVED lines=12> */
.L_x_108:
[----:B------:R-:W-:Y:S05]  /*4000*/  BSYNC B1 ;  /* 0x0000000000017941 */ /* 0x000fea0003800000 */
.L_x_107:
        /* <DEDUP_REMOVED lines=12> */
.L_x_110:
[----:B------:R-:W-:Y:S05]  /*40d0*/  BSYNC B1 ;  /* 0x0000000000017941 */ /* 0x000fea0003800000 */
.L_x_109:
        /* <DEDUP_REMOVED lines=12> */
.L_x_112:
[----:B------:R-:W-:Y:S05]  /*41a0*/  BSYNC B1 ;  /* 0x0000000000017941 */ /* 0x000fea0003800000 */
.L_x_111:
        /* <DEDUP_REMOVED lines=12> */
.L_x_114:
[----:B------:R-:W-:Y:S05]  /*4270*/  BSYNC B1 ;  /* 0x0000000000017941 */ /* 0x000fea0003800000 */
.L_x_113:
        /* <DEDUP_REMOVED lines=12> */
.L_x_116:
[----:B------:R-:W-:Y:S05]  /*4340*/  BSYNC B1 ;  /* 0x0000000000017941 */ /* 0x000fea0003800000 */
.L_x_115:
        /* <DEDUP_REMOVED lines=12> */
.L_x_118:
[----:B------:R-:W-:Y:S05]  /*4410*/  BSYNC B1 ;  /* 0x0000000000017941 */ /* 0x000fea0003800000 */
.L_x_117:
        /* <DEDUP_REMOVED lines=12> */
.L_x_120:
[----:B------:R-:W-:Y:S05]  /*44e0*/  BSYNC B1 ;  /* 0x0000000000017941 */ /* 0x000fea0003800000 */
.L_x_119:
        /* <DEDUP_REMOVED lines=12> */
.L_x_122:
[----:B------:R-:W-:Y:S05]  /*45b0*/  BSYNC B1 ;  /* 0x0000000000017941 */ /* 0x000fea0003800000 */
.L_x_121:
        /* <DEDUP_REMOVED lines=12> */
.L_x_124:
[----:B------:R-:W-:Y:S05]  /*4680*/  BSYNC B1 ;  /* 0x0000000000017941 */ /* 0x000fea0003800000 */
.L_x_123:
        /* <DEDUP_REMOVED lines=12> */
.L_x_126:
[----:B------:R-:W-:Y:S05]  /*4750*/  BSYNC B1 ;  /* 0x0000000000017941 */ /* 0x000fea0003800000 */
.L_x_125:
        /* <DEDUP_REMOVED lines=12> */
.L_x_128:
[----:B------:R-:W-:Y:S05]  /*4820*/  BSYNC B1 ;  /* 0x0000000000017941 */ /* 0x000fea0003800000 */
.L_x_127:
        /* <DEDUP_REMOVED lines=12> */
.L_x_130:
[----:B------:R-:W-:Y:S05]  /*48f0*/  BSYNC B1 ;  /* 0x0000000000017941 */ /* 0x000fea0003800000 */
.L_x_129:
        /* <DEDUP_REMOVED lines=12> */
.L_x_132:
[----:B------:R-:W-:Y:S05]  /*49c0*/  BSYNC B1 ;  /* 0x0000000000017941 */ /* 0x000fea0003800000 */
.L_x_131:
        /* <DEDUP_REMOVED lines=12> */
.L_x_134:
[----:B------:R-:W-:Y:S05]  /*4a90*/  BSYNC B1 ;  /* 0x0000000000017941 */ /* 0x000fea0003800000 */
.L_x_133:
        /* <DEDUP_REMOVED lines=12> */
.L_x_136:
[----:B------:R-:W-:Y:S05]  /*4b60*/  BSYNC B1 ;  /* 0x0000000000017941 */ /* 0x000fea0003800000 */
.L_x_135:
        /* <DEDUP_REMOVED lines=12> */
.L_x_138:
[----:B------:R-:W-:Y:S05]  /*4c30*/  BSYNC B1 ;  /* 0x0000000000017941 */ /* 0x000fea0003800000 */
.L_x_137:
        /* <DEDUP_REMOVED lines=12> */
.L_x_140:
[----:B------:R-:W-:Y:S05]  /*4d00*/  BSYNC B1 ;  /* 0x0000000000017941 */ /* 0x000fea0003800000 */
.L_x_139:
        /* <DEDUP_REMOVED lines=12> */
.L_x_142:
[----:B------:R-:W-:Y:S05]  /*4dd0*/  BSYNC B1 ;  /* 0x0000000000017941 */ /* 0x000fea0003800000 */
.L_x_141:
        /* <DEDUP_REMOVED lines=12> */
.L_x_144:
[----:B------:R-:W-:Y:S05]  /*4ea0*/  BSYNC B1 ;  /* 0x0000000000017941 */ /* 0x000fea0003800000 */
.L_x_143:
        /* <DEDUP_REMOVED lines=12> */
.L_x_146:
[----:B------:R-:W-:Y:S05]  /*4f70*/  BSYNC B1 ;  /* 0x0000000000017941 */ /* 0x000fea0003800000 */
.L_x_145:
        /* <DEDUP_REMOVED lines=12> */
.L_x_148:
[----:B------:R-:W-:Y:S05]  /*5040*/  BSYNC B1 ;  /* 0x0000000000017941 */ /* 0x000fea0003800000 */
.L_x_147:
        /* <DEDUP_REMOVED lines=12> */
.L_x_150:
[----:B------:R-:W-:Y:S05]  /*5110*/  BSYNC B1 ;  /* 0x0000000000017941 */ /* 0x000fea0003800000 */
.L_x_149:
        /* <DEDUP_REMOVED lines=12> */
.L_x_152:
[----:B------:R-:W-:Y:S05]  /*51e0*/  BSYNC B1 ;  /* 0x0000000000017941 */ /* 0x000fea0003800000 */
.L_x_151:
[----:B-1---5:R-:W-:Y:S01]  /*51f0*/  HADD2.F32 R90, -RZ, R170.H0_H0 ;  /* 0x200000aaff5a7230 */ /* 0x022fe20000004100 */
[----:B------:R-:W-:Y:S01]  /*5200*/  ISETP.GT.AND P1, PT, R0, 0x79, P0 ;  /* 0x000000790000780c */ /* 0x000fe20000724270 */
[----:B------:R-:W-:Y:S01]  /*5210*/  BSSY B1, `(.L_x_153) ;  /* 0x000000c000017945 */ /* 0x000fe20003800000 */
[----:B------:R-:W-:Y:S01]  /*5220*/  IADD3 R99, P0, R8, 0x80, RZ ;  /* 0x0000008008637810 */ /* 0x000fe20007f1e0ff */
[----:B------:R-:W-:Y:S02]  /*5230*/  @P2 IMAD.MOV.U32 R8, RZ, RZ, R166 ;  /* 0x000000ffff082224 */ /* 0x000fe400078e00a6 */
[----:B------:R-:W-:-:S04]  /*5240*/  FMUL R91, R90, R155 ;  /* 0x0000009b5a5b7220 */ /* 0x000fc80000400000 */
[----:B------:R-:W-:-:S05]  /*5250*/  FFMA R91, R150, R154, R91 ;  /* 0x0000009a965b7223 */ /* 0x000fca000000005b */
[----:B------:R-:W-:-:S04]  /*5260*/  F2FP.F16.F32.PACK_AB R91, RZ, R91 ;  /* 0x0000005bff5b723e */ /* 0x000fc800000000ff */
[----:B------:R-:W-:Y:S02]  /*5270*/  PRMT R90, R91, 0x7610, R90 ;  /* 0x000076105b5a7816 */ /* 0x000fe4000000005a */
[----:B------:R-:W-:Y:S01]  /*5280*/  IADD3.X R91, RZ, R9, RZ, P0, !PT ;  /* 0x00000009ff5b7210 */ /* 0x000fe200007fe4ff */
[----:B------:R-:W-:-:S05]  /*5290*/  @P2 IMAD.MOV.U32 R9, RZ, RZ, R167 ;  /* 0x000000ffff092224 */ /* 0x000fca00078e00a7 */
[----:B------:R1:W-:Y:S01]  /*52a0*/  @P2 STG.E.U16 desc[UR36][R8.64+0xf0], R90 ;  /* 0x0000f05a08002986 */ /* 0x0003e2000c101524 */
[----:B------:R-:W-:Y:S05]  /*52b0*/  @!P1 BRA `(.L_x_154) ;  /* 0x0000000000049947 */ /* 0x000fea0003800000 */
[----:B------:R0:W5:Y:S02]  /*52c0*/  LDG.E.LTC128B.U16 R170, desc[UR36][R88.64+0xf2] ;  /* 0x0000f22458aa7981 */ /* 0x000164000c1e1520 */
.L_x_154:
[----:B------:R-:W-:Y:S05]  /*52d0*/  BSYNC B1 ;  /* 0x0000000000017941 */ /* 0x000fea0003800000 */
.L_x_153:
[----:B-1---5:R-:W-:Y:S01]  /*52e0*/  HADD2.F32 R8, -RZ, R170.H0_H0 ;  /* 0x200000aaff087230 */ /* 0x022fe20000004100 */
[----:B------:R-:W-:Y:S01]  /*52f0*/  ISETP.GT.AND P0, PT, R3, 0x80, PT ;  /* 0x000000800300780c */ /* 0x000fe20003f04270 */
[----:B------:R-:W-:-:S03]  /*5300*/  IMAD R90, R91, R14, RZ ;  /* 0x0000000e5b5a7224 */ /* 0x000fc600078e02ff */
[----:B0-2---:R-:W-:Y:S01]  /*5310*/  FMUL R88, R8, R155 ;  /* 0x0000009b08587220 */ /* 0x005fe20000400000 */
[C---:B------:R-:W-:Y:S01]  /*5320*/  IMAD R97, R99.reuse, R15, R90 ;  /* 0x0000000f63617224 */ /* 0x040fe200078e025a */
[----:B------:R-:W-:Y:S01]  /*5330*/  ISETP.GT.AND P3, PT, R0, RZ, P0 ;  /* 0x000000ff0000720c */ /* 0x000fe20000764270 */
[----:B------:R-:W-:-:S04]  /*5340*/  IMAD.WIDE.U32 R8, R99, R14, R156 ;  /* 0x0000000e63087225 */ /* 0x000fc800078e009c */
[----:B------:R-:W-:Y:S01]  /*5350*/  FFMA R151, R151, R154, R88 ;  /* 0x0000009a97977223 */ /* 0x000fe20000000058 */
[----:B------:R-:W-:Y:S01]  /*5360*/  IMAD.IADD R9, R9, 0x1, R97 ;  /* 0x0000000109097824 */ /* 0x000fe200078e0261 */
[----:B------:R-:W-:-:S03]  /*5370*/  LEA R88, P2, R8, R10, 0x1 ;  /* 0x0000000a08587211 */ /* 0x000fc600078408ff */
[----:B------:R-:W-:Y:S02]  /*5380*/  F2FP.F16.F32.PACK_AB R151, RZ, R151 ;  /* 0x00000097ff97723e */ /* 0x000fe400000000ff */
[----:B------:R-:W-:-:S03]  /*5390*/  LEA.HI.X R89, R8, R11, R9, 0x1, P2 ;  /* 0x0000000b08597211 */ /* 0x000fc600010f0c09 */
[----:B------:R0:W-:Y:S04]  /*53a0*/  @P1 STG.E.U16 desc[UR36][R166.64+0xf2], R151 ;  /* 0x0000f297a6001986 */ /* 0x0001e8000c101524 */
[----:B------:R-:W2:Y:S01]  /*53b0*/  @P3 LDG.E.LTC128B.U16 R170, desc[UR36][R88.64] ;  /* 0x0000002458aa3981 */ /* 0x000ea2000c1e1520 */
[----:B------:R-:W-:Y:S01]  /*53c0*/  IMAD.WIDE.U32 R8, R99, R14, R4 ;  /* 0x0000000e63087225 */ /* 0x000fe200078e0004 */
[----:B------:R-:W-:Y:S01]  /*53d0*/  SHF.L.U64.HI R95, R6, 0x8, R7 ;  /* 0x00000008065f7819 */ /* 0x000fe20000010207 */
[----:B------:R-:W-:Y:S01]  /*53e0*/  BSSY B1, `(.L_x_155) ;  /* 0x0000011000017945 */ /* 0x000fe20003800000 */
[----:B------:R-:W-:Y:S01]  /*53f0*/  ISETP.GT.AND P2, PT, R0, 0x1, P0 ;  /* 0x000000010000780c */ /* 0x000fe20000744270 */
[----:B------:R-:W-:Y:S02]  /*5400*/  IMAD.IADD R9, R97, 0x1, R9 ;  /* 0x0000000161097824 */ /* 0x000fe400078e0209 */
[----:B------:R-:W-:-:S02]  /*5410*/  IMAD.SHL.U32 R93, R6, 0x100, RZ ;  /* 0x00000100065d7824 */ /* 0x000fc400078e00ff */
[----:B--2---:R-:W-:-:S05]  /*5420*/  HADD2.F32 R90, -RZ, R170.H0_H0 ;  /* 0x200000aaff5a7230 */ /* 0x004fca0000004100 */
[----:B------:R-:W-:Y:S01]  /*5430*/  FMUL R15, R90, R155 ;  /* 0x0000009b5a0f7220 */ /* 0x000fe20000400000 */
[----:B------:R-:W-:Y:S01]  /*5440*/  IMAD.WIDE.U32 R90, R23, R12, R8 ;  /* 0x0000000c175a7225 */ /* 0x000fe200078e0008 */
[----:B------:R-:W-:-:S03]  /*5450*/  IADD3 R8, P1, R93, R158, RZ ;  /* 0x0000009e5d087210 */ /* 0x000fc60007f3e0ff */
[----:B------:R-:W-:Y:S01]  /*5460*/  FFMA R15, R24, R154, R15 ;  /* 0x0000009a180f7223 */ /* 0x000fe2000000000f */
[----:B------:R-:W-:Y:S01]  /*5470*/  IMAD.IADD R7, R13, 0x1, R91 ;  /* 0x000000010d077824 */ /* 0x000fe200078e025b */
[C---:B------:R-:W-:Y:S01]  /*5480*/  LEA R6, P4, R90.reuse, R10, 0x1 ;  /* 0x0000000a5a067211 */ /* 0x040fe200078808ff */
[----:B------:R-:W-:Y:S02]  /*5490*/  IMAD.X R9, R95, 0x1, R159, P1 ;  /* 0x000000015f097824 */ /* 0x000fe400008e069f */
[----:B------:R-:W-:Y:S02]  /*54a0*/  F2FP.F16.F32.PACK_AB R15, RZ, R15 ;  /* 0x0000000fff0f723e */ /* 0x000fe400000000ff */
[----:B------:R-:W-:-:S03]  /*54b0*/  LEA.HI.X R7, R90, R11, R7, 0x1, P4 ;  /* 0x0000000b5a077211 */ /* 0x000fc600020f0c07 */
[----:B------:R0:W-:Y:S01]  /*54c0*/  @P3 STG.E.U16 desc[UR36][R8.64], R15 ;  /* 0x0000000f08003986 */ /* 0x0001e2000c101524 */
[----:B------:R-:W-:Y:S05]  /*54d0*/  @!P2 BRA `(.L_x_156) ;  /* 0x000000000004a947 */ /* 0x000fea0003800000 */
[----:B------:R1:W5:Y:S02]  /*54e0*/  LDG.E.LTC128B.U16 R170, desc[UR36][R6.64+0x2] ;  /* 0x0000022406aa7981 */ /* 0x000364000c1e1520 */
.L_x_156:
[----:B------:R-:W-:Y:S05]  /*54f0*/  BSYNC B1 ;  /* 0x0000000000017941 */ /* 0x000fea0003800000 */
.L_x_155:
[----:B-----5:R-:W-:Y:S01]  /*5500*/  HADD2.F32 R24, -RZ, R170.H0_H0 ;  /* 0x200000aaff187230 */ /* 0x020fe20000004100 */
[----:B------:R-:W-:Y:S01]  /*5510*/  ISETP.GT.AND P1, PT, R3, 0x88, PT ;  /* 0x000000880300780c */ /* 0x000fe20003f24270 */
[----:B0-----:R-:W-:Y:S01]  /*5520*/  IMAD.WIDE.U32 R14, R99, R14, R162 ;  /* 0x0000000e630e7225 */ /* 0x001fe200078e00a2 */
[----:B------:R-:W-:Y:S03]  /*5530*/  BSSY B1, `(.L_x_157) ;  /* 0x000000e000017945 */ /* 0x000fe60003800000 */
[----:B------:R-:W-:Y:S01]  /*5540*/  FMUL R24, R24, R155 ;  /* 0x0000009b18187220 */ /* 0x000fe20000400000 */
[----:B------:R-:W-:Y:S01]  /*5550*/  ISETP.GT.AND P3, PT, R0, RZ, P1 ;  /* 0x000000ff0000720c */ /* 0x000fe20000f64270 */
[----:B------:R-:W-:Y:S01]  /*5560*/  IMAD.IADD R97, R97, 0x1, R15 ;  /* 0x0000000161617824 */ /* 0x000fe200078e020f */
[----:B------:R-:W-:Y:S01]  /*5570*/  IADD3 R21, P5, R20, R14, RZ ;  /* 0x0000000e14157210 */ /* 0x000fe20007fbe0ff */
[----:B------:R-:W-:Y:S01]  /*5580*/  FFMA R24, R25, R154, R24 ;  /* 0x0000009a19187223 */ /* 0x000fe20000000018 */
[----:B------:R-:W-:-:S03]  /*5590*/  IADD3 R20, P4, R4, R14, RZ ;  /* 0x0000000e04147210 */ /* 0x000fc60007f9e0ff */
[----:B------:R-:W-:Y:S01]  /*55a0*/  IMAD.X R156, R97, 0x1, R157, P5 ;  /* 0x00000001619c7824 */ /* 0x000fe200028e069d */
[----:B------:R-:W-:Y:S02]  /*55b0*/  F2FP.F16.F32.PACK_AB R24, RZ, R24 ;  /* 0x00000018ff18723e */ /* 0x000fe400000000ff */
[----:B------:R-:W-:-:S03]  /*55c0*/  LEA R14, P5, R21, R10, 0x1 ;  /* 0x0000000a150e7211 */ /* 0x000fc600078a08ff */
[----:B------:R0:W-:Y:S01]  /*55d0*/  @P2 STG.E.U16 desc[UR36][R8.64+0x2], R24 ;  /* 0x0000021808002986 */ /* 0x0001e2000c101524 */
[----:B------:R-:W-:Y:S01]  /*55e0*/  LEA.HI.X R15, R21, R11, R156, 0x1, P5 ;  /* 0x0000000b150f7211 */ /* 0x000fe200028f0c9c */
[----:B------:R-:W-:Y:S08]  /*55f0*/  @!P3 BRA `(.L_x_158) ;  /* 0x000000000004b947 */ /* 0x000ff00003800000 */
[----:B------:R2:W5:Y:S02]  /*5600*/  LDG.E.LTC128B.U16 R170, desc[UR36][R14.64] ;  /* 0x000000240eaa7981 */ /* 0x000564000c1e1520 */
.L_x_158:
[----:B------:R-:W-:Y:S05]  /*5610*/  BSYNC B1 ;  /* 0x0000000000017941 */ /* 0x000fea0003800000 */
.L_x_157:
[----:B-----5:R-:W-:Y:S01]  /*5620*/  HADD2.F32 R4, -RZ, R170.H0_H0 ;  /* 0x200000aaff047230 */ /* 0x020fe20000004100 */
[----:B------:R-:W-:Y:S01]  /*5630*/  ISETP.GT.AND P2, PT, R0, 0x1, P1 ;  /* 0x000000010000780c */ /* 0x000fe20000f44270 */
[----:B------:R-:W-:Y:S01]  /*5640*/  IMAD.X R21, R5, 0x1, R97, P4 ;  /* 0x0000000105157824 */ /* 0x000fe200020e0661 */
[----:B------:R-:W-:Y:S02]  /*5650*/  BSSY B1, `(.L_x_159) ;  /* 0x000000d000017945 */ /* 0x000fe40003800000 */
[----:B------:R-:W-:Y:S01]  /*5660*/  FMUL R3, R4, R155 ;  /* 0x0000009b04037220 */ /* 0x000fe20000400000 */
[----:B------:R-:W-:Y:S01]  /*5670*/  IADD3 R4, P4, R8, R153, RZ ;  /* 0x0000009908047210 */ /* 0x000fe20007f9e0ff */
[----:B--2---:R-:W-:-:S04]  /*5680*/  IMAD.WIDE.U32 R14, R23, R12, R20 ;  /* 0x0000000c170e7225 */ /* 0x004fc800078e0014 */
[----:B------:R-:W-:Y:S01]  /*5690*/  FFMA R3, R26, R154, R3 ;  /* 0x0000009a1a037223 */ /* 0x000fe20000000003 */
[----:B------:R-:W-:Y:S01]  /*56a0*/  IMAD.X R5, R9, 0x1, R165, P4 ;  /* 0x0000000109057824 */ /* 0x000fe200020e06a5 */
[----:B------:R-:W-:Y:S01]  /*56b0*/  LEA R10, P5, R14, R10, 0x1 ;  /* 0x0000000a0e0a7211 */ /* 0x000fe200078a08ff */
[----:B------:R-:W-:Y:S02]  /*56c0*/  IMAD.IADD R13, R13, 0x1, R15 ;  /* 0x000000010d0d7824 */ /* 0x000fe400078e020f */
[----:B------:R-:W-:-:S03]  /*56d0*/  F2FP.F16.F32.PACK_AB R3, RZ, R3 ;  /* 0x00000003ff03723e */ /* 0x000fc600000000ff */
[----:B------:R-:W-:Y:S02]  /*56e0*/  LEA.HI.X R11, R14, R11, R13, 0x1, P5 ;  /* 0x0000000b0e0b7211 */ /* 0x000fe400028f0c0d */
[----:B------:R2:W-:Y:S01]  /*56f0*/  @P3 STG.E.U16 desc[UR36][R4.64], R3 ;  /* 0x0000000304003986 */ /* 0x0005e2000c101524 */
[----:B------:R-:W-:Y:S05]  /*5700*/  @!P2 BRA `(.L_x_160) ;  /* 0x000000000004a947 */ /* 0x000fea0003800000 */
[----:B------:R0:W5:Y:S02]  /*5710*/  LDG.E.LTC128B.U16 R170, desc[UR36][R10.64+0x2] ;  /* 0x000002240aaa7981 */ /* 0x000164000c1e1520 */
.L_x_160:
[----:B------:R-:W-:Y:S05]  /*5720*/  BSYNC B1 ;  /* 0x0000000000017941 */ /* 0x000fea0003800000 */
.L_x_159:
[----:B-----5:R-:W-:Y:S01]  /*5730*/  HADD2.F32 R12, -RZ, R170.H0_H0 ;  /* 0x200000aaff0c7230 */ /* 0x020fe20000004100 */
[----:B------:R-:W-:Y:S01]  /*5740*/  ISETP.GT.AND P3, PT, R0, 0x8, P0 ;  /* 0x000000080000780c */ /* 0x000fe20000764270 */
[----:B------:R-:W-:Y:S03]  /*5750*/  BSSY B1, `(.L_x_161) ;  /* 0x0000007000017945 */ /* 0x000fe60003800000 */
[----:B------:R-:W-:-:S04]  /*5760*/  FMUL R12, R12, R155 ;  /* 0x0000009b0c0c7220 */ /* 0x000fc80000400000 */
[----:B------:R-:W-:-:S05]  /*5770*/  FFMA R12, R27, R154, R12 ;  /* 0x0000009a1b0c7223 */ /* 0x000fca000000000c */
[----:B------:R-:W-:-:S05]  /*5780*/  F2FP.F16.F32.PACK_AB R12, RZ, R12 ;  /* 0x0000000cff0c723e */ /* 0x000fca00000000ff */
[----:B------:R0:W-:Y:S01]  /*5790*/  @P2 STG.E.U16 desc[UR36][R4.64+0x2], R12 ;  /* 0x0000020c04002986 */ /* 0x0001e2000c101524 */
[----:B------:R-:W-:Y:S05]  /*57a0*/  @!P3 BRA `(.L_x_162) ;  /* 0x000000000004b947 */ /* 0x000fea0003800000 */
[----:B------:R0:W5:Y:S02]  /*57b0*/  LDG.E.LTC128B.U16 R170, desc[UR36][R6.64+0x10] ;  /* 0x0000102406aa7981 */ /* 0x000164000c1e1520 */
.L_x_162:
[----:B------:R-:W-:Y:S05]  /*57c0*/  BSYNC B1 ;  /* 0x0000000000017941 */ /* 0x000fea0003800000 */
.L_x_161:
[----:B0-2--5:R-:W-:Y:S01]  /*57d0*/  HADD2.F32 R4, -RZ, R170.H0_H0 ;  /* 0x200000aaff047230 */ /* 0x025fe20000004100 */
[----:B------:R-:W-:Y:S01]  /*57e0*/  MOV R5, R9 ;  /* 0x0000000900057202 */ /* 0x000fe20000000f00 */
[----:B------:R-:W-:Y:S01]  /*57f0*/  BSSY B1, `(.L_x_163) ;  /* 0x0000009000017945 */ /* 0x000fe20003800000 */
[----:B------:R-:W-:Y:S02]  /*5800*/  ISETP.GT.AND P2, PT, R0, 0x9, P0 ;  /* 0x000000090000780c */ /* 0x000fe40000744270 */
[----:B------:R-:W-:Y:S01]  /*5810*/  FMUL R3, R4, R155 ;  /* 0x0000009b04037220 */ /* 0x000fe20000400000 */
[----:B------:R-:W-:-:S03]  /*5820*/  IMAD.MOV.U32 R4, RZ, RZ, R8 ;  /* 0x000000ffff047224 */ /* 0x000fc600078e0008 */
[----:B------:R-:W-:-:S05]  /*5830*/  FFMA R3, R28, R154, R3 ;  /* 0x0000009a1c037223 */ /* 0x000fca0000000003 */
[----:B------:R-:W-:-:S05]  /*5840*/  F2FP.F16.F32.PACK_AB R3, RZ, R3 ;  /* 0x00000003ff03723e */ /* 0x000fca00000000ff */
[----:B------:R0:W-:Y:S01]  /*5850*/  @P3 STG.E.U16 desc[UR36][R4.64+0x10], R3 ;  /* 0x0000100304003986 */ /* 0x0001e2000c101524 */
[----:B------:R-:W-:Y:S05]  /*5860*/  @!P2 BRA `(.L_x_164) ;  /* 0x000000000004a947 */ /* 0x000fea0003800000 */
[----:B------:R2:W5:Y:S02]  /*5870*/  LDG.E.LTC128B.U16 R170, desc[UR36][R6.64+0x12] ;  /* 0x0000122406aa7981 */ /* 0x000564000c1e1520 */
.L_x_164:
[----:B------:R-:W-:Y:S05]  /*5880*/  BSYNC B1 ;  /* 0x0000000000017941 */ /* 0x000fea0003800000 */
.L_x_163:
        /* <DEDUP_REMOVED lines=9> */
.L_x_166:
[----:B------:R-:W-:Y:S05]  /*5920*/  BSYNC B1 ;  /* 0x0000000000017941 */ /* 0x000fea0003800000 */
.L_x_165:
[----:B0----5:R-:W-:Y:S01]  /*5930*/  HADD2.F32 R12, -RZ, R170.H0_H0 ;  /* 0x200000aaff0c7230 */ /* 0x021fe20000004100 */
[----:B------:R-:W-:Y:S01]  /*5940*/  IADD3 R8, P3, R153, R8, RZ ;  /* 0x0000000899087210 */ /* 0x000fe20007f7e0ff */
[----:B------:R-:W-:Y:S01]  /*5950*/  BSSY B1, `(.L_x_167) ;  /* 0x0000009000017945 */ /* 0x000fe20003800000 */
[----:B------:R-:W-:Y:S02]  /*5960*/  ISETP.GT.AND P2, PT, R0, 0x9, P1 ;  /* 0x000000090000780c */ /* 0x000fe40000f44270 */
[----:B------:R-:W-:Y:S01]  /*5970*/  FMUL R3, R12, R155 ;  /* 0x0000009b0c037220 */ /* 0x000fe20000400000 */
[----:B------:R-:W-:-:S03]  /*5980*/  IMAD.X R9, R165, 0x1, R9, P3 ;  /* 0x00000001a5097824 */ /* 0x000fc600018e0609 */
[----:B------:R-:W-:-:S05]  /*5990*/  FFMA R3, R30, R154, R3 ;  /* 0x0000009a1e037223 */ /* 0x000fca0000000003 */
[----:B------:R-:W-:-:S05]  /*59a0*/  F2FP.F16.F32.PACK_AB R3, RZ, R3 ;  /* 0x00000003ff03723e */ /* 0x000fca00000000ff */
[----:B------:R0:W-:Y:S01]  /*59b0*/  @P4 STG.E.U16 desc[UR36][R8.64+0x10], R3 ;  /* 0x0000100308004986 */ /* 0x0001e2000c101524 */
[----:B------:R-:W-:Y:S05]  /*59c0*/  @!P2 BRA `(.L_x_168) ;  /* 0x000000000004a947 */ /* 0x000fea0003800000 */
[----:B------:R0:W5:Y:S02]  /*59d0*/  LDG.E.LTC128B.U16 R170, desc[UR36][R10.64+0x12] ;  /* 0x000012240aaa7981 */ /* 0x000164000c1e1520 */
.L_x_168:
[----:B------:R-:W-:Y:S05]  /*59e0*/  BSYNC B1 ;  /* 0x0000000000017941 */ /* 0x000fea0003800000 */
.L_x_167:
[----:B0----5:R-:W-:Y:S01]  /*59f0*/  HADD2.F32 R8, -RZ, R170.H0_H0 ;  /* 0x200000aaff087230 */ /* 0x021fe20000004100 */
[----:B------:R-:W-:Y:S01]  /*5a00*/  ISETP.GT.AND P3, PT, R0, 0x10, P0 ;  /* 0x000000100000780c */ /* 0x000fe20000764270 */
[----:B------:R-:W-:Y:S03]  /*5a10*/  BSSY B1, `(.L_x_169) ;  /* 0x0000009000017945 */ /* 0x000fe60003800000 */
[----:B------:R-:W-:-:S04]  /*5a20*/  FMUL R8, R8, R155 ;  /* 0x0000009b08087220 */ /* 0x000fc80000400000 */
[----:B------:R-:W-:Y:S01]  /*5a30*/  FFMA R31, R31, R154, R8 ;  /* 0x0000009a1f1f7223 */ /* 0x000fe20000000008 */
[----:B------:R-:W-:-:S04]  /*5a40*/  IADD3 R8, P4, P5, R153, R158, R93 ;  /* 0x0000009e99087210 */ /* 0x000fc80007d9e05d */
[----:B------:R-:W-:Y:S02]  /*5a50*/  F2FP.F16.F32.PACK_AB R31, RZ, R31 ;  /* 0x0000001fff1f723e */ /* 0x000fe400000000ff */
[----:B------:R-:W-:-:S05]  /*5a60*/  IADD3.X R9, R165, R159, R95, P4, P5 ;  /* 0x0000009fa5097210 */ /* 0x000fca00027ea45f */
[----:B------:R0:W-:Y:S01]  /*5a70*/  @P2 STG.E.U16 desc[UR36][R8.64+0x12], R31 ;  /* 0x0000121f08002986 */ /* 0x0001e2000c101524 */
[----:B------:R-:W-:Y:S05]  /*5a80*/  @!P3 BRA `(.L_x_170) ;  /* 0x000000000004b947 */ /* 0x000fea0003800000 */
[----:B------:R0:W5:Y:S02]  /*5a90*/  LDG.E.LTC128B.U16 R170, desc[UR36][R6.64+0x20] ;  /* 0x0000202406aa7981 */ /* 0x000164000c1e1520 */
.L_x_170:
[----:B------:R-:W-:Y:S05]  /*5aa0*/  BSYNC B1 ;  /* 0x0000000000017941 */ /* 0x000fea0003800000 */
.L_x_169:
        /* <DEDUP_REMOVED lines=9> */
.L_x_172:
[----:B------:R-:W-:Y:S05]  /*5b40*/  BSYNC B1 ;  /* 0x0000000000017941 */ /* 0x000fea0003800000 */
.L_x_171:
        /* <DEDUP_REMOVED lines=9> */
.L_x_174:
[----:B------:R-:W-:Y:S05]  /*5be0*/  BSYNC B1 ;  /* 0x0000000000017941 */ /* 0x000fea0003800000 */
.L_x_173:
[----:B0----5:R-:W-:Y:S01]  /*5bf0*/  HADD2.F32 R12, -RZ, R170.H0_H0 ;  /* 0x200000aaff0c7230 */ /* 0x021fe20000004100 */
        /* <DEDUP_REMOVED lines=8> */
.L_x_176:
[----:B------:R-:W-:Y:S05]  /*5c80*/  BSYNC B1 ;  /* 0x0000000000017941 */ /* 0x000fea0003800000 */
.L_x_175:
        /* <DEDUP_REMOVED lines=9> */
.L_x_178:
[----:B------:R-:W-:Y:S05]  /*5d20*/  BSYNC B1 ;  /* 0x0000000000017941 */ /* 0x000fea0003800000 */
.L_x_177:
        /* <DEDUP_REMOVED lines=9> */
.L_x_180:
[----:B------:R-:W-:Y:S05]  /*5dc0*/  BSYNC B1 ;  /* 0x0000000000017941 */ /* 0x000fea0003800000 */
.L_x_179:
        /* <DEDUP_REMOVED lines=9> */
.L_x_182:
[----:B------:R-:W-:Y:S05]  /*5e60*/  BSYNC B1 ;  /* 0x0000000000017941 */ /* 0x000fea0003800000 */
.L_x_181:
        /* <DEDUP_REMOVED lines=9> */
.L_x_184:
[----:B------:R-:W-:Y:S05]  /*5f00*/  BSYNC B1 ;  /* 0x0000000000017941 */ /* 0x000fea0003800000 */
.L_x_183:
        /* <DEDUP_REMOVED lines=9> */
.L_x_186:
[----:B------:R-:W-:Y:S05]  /*5fa0*/  BSYNC B1 ;  /* 0x0000000000017941 */ /* 0x000fea0003800000 */
.L_x_185:
        /* <DEDUP_REMOVED lines=9> */
.L_x_188:
[----:B------:R-:W-:Y:S05]  /*6040*/  BSYNC B1 ;  /* 0x0000000000017941 */ /* 0x000fea0003800000 */
.L_x_187:
        /* <DEDUP_REMOVED lines=9> */
.L_x_190:
[----:B------:R-:W-:Y:S05]  /*60e0*/  BSYNC B1 ;  /* 0x0000000000017941 */ /* 0x000fea0003800000 */
.L_x_189:
        /* <DEDUP_REMOVED lines=9> */
.L_x_192:
[----:B------:R-:W-:Y:S05]  /*6180*/  BSYNC B1 ;  /* 0x0000000000017941 */ /* 0x000fea0003800000 */
.L_x_191:
        /* <DEDUP_REMOVED lines=9> */
.L_x_194:
[----:B------:R-:W-:Y:S05]  /*6220*/  BSYNC B1 ;  /* 0x0000000000017941 */ /* 0x000fea0003800000 */
.L_x_193:
        /* <DEDUP_REMOVED lines=9> */
.L_x_196:
[----:B------:R-:W-:Y:S05]  /*62c0*/  BSYNC B1 ;  /* 0x0000000000017941 */ /* 0x000fea0003800000 */
.L_x_195:
        /* <DEDUP_REMOVED lines=9> */
.L_x_198:
[----:B------:R-:W-:Y:S05]  /*6360*/  BSYNC B1 ;  /* 0x0000000000017941 */ /* 0x000fea0003800000 */
.L_x_197:
        /* <DEDUP_REMOVED lines=9> */
.L_x_200:
[----:B------:R-:W-:Y:S05]  /*6400*/  BSYNC B1 ;  /* 0x0000000000017941 */ /* 0x000fea0003800000 */
.L_x_199:
        /* <DEDUP_REMOVED lines=9> */
.L_x_202:
[----:B------:R-:W-:Y:S05]  /*64a0*/  BSYNC B1 ;  /* 0x0000000000017941 */ /* 0x000fea0003800000 */
.L_x_201:
        /* <DEDUP_REMOVED lines=9> */
.L_x_204:
[----:B------:R-:W-:Y:S05]  /*6540*/  BSYNC B1 ;  /* 0x0000000000017941 */ /* 0x000fea0003800000 */
.L_x_203:
        /* <DEDUP_REMOVED lines=9> */
.L_x_206:
[----:B------:R-:W-:Y:S05]  /*65e0*/  BSYNC B1 ;  /* 0x0000000000017941 */ /* 0x000fea0003800000 */
.L_x_205:
        /* <DEDUP_REMOVED lines=9> */
.L_x_208:
[----:B------:R-:W-:Y:S05]  /*6680*/  BSYNC B1 ;  /* 0x0000000000017941 */ /* 0x000fea0003800000 */
.L_x_207:
        /* <DEDUP_REMOVED lines=9> */
.L_x_210:
[----:B------:R-:W-:Y:S05]  /*6720*/  BSYNC B1 ;  /* 0x0000000000017941 */ /* 0x000fea0003800000 */
.L_x_209:
        /* <DEDUP_REMOVED lines=9> */
.L_x_212:
[----:B------:R-:W-:Y:S05]  /*67c0*/  BSYNC B1 ;  /* 0x0000000000017941 */ /* 0x000fea0003800000 */
.L_x_211:
        /* <DEDUP_REMOVED lines=9> */
.L_x_214:
[----:B------:R-:W-:Y:S05]  /*6860*/  BSYNC B1 ;  /* 0x0000000000017941 */ /* 0x000fea0003800000 */
.L_x_213:
        /* <DEDUP_REMOVED lines=9> */
.L_x_216:
[----:B------:R-:W-:Y:S05]  /*6900*/  BSYNC B1 ;  /* 0x0000000000017941 */ /* 0x000fea0003800000 */
.L_x_215:
        /* <DEDUP_REMOVED lines=9> */
.L_x_218:
[----:B------:R-:W-:Y:S05]  /*69a0*/  BSYNC B1 ;  /* 0x0000000000017941 */ /* 0x000fea0003800000 */
.L_x_217:
        /* <DEDUP_REMOVED lines=9> */
.L_x_220:
[----:B------:R-:W-:Y:S05]  /*6a40*/  BSYNC B1 ;  /* 0x0000000000017941 */ /* 0x000fea0003800000 */
.L_x_219:
        /* <DEDUP_REMOVED lines=9> */
.L_x_222:
[----:B------:R-:W-:Y:S05]  /*6ae0*/  BSYNC B1 ;  /* 0x0000000000017941 */ /* 0x000fea0003800000 */
.L_x_221:
        /* <DEDUP_REMOVED lines=9> */
.L_x_224:
[----:B------:R-:W-:Y:S05]  /*6b80*/  BSYNC B1 ;  /* 0x0000000000017941 */ /* 0x000fea0003800000 */
.L_x_223:
        /* <DEDUP_REMOVED lines=9> */
.L_x_226:
[----:B------:R-:W-:Y:S05]  /*6c20*/  BSYNC B1 ;  /* 0x0000000000017941 */ /* 0x000fea0003800000 */
.L_x_225:
        /* <DEDUP_REMOVED lines=9> */
.L_x_228:
[----:B------:R-:W-:Y:S05]  /*6cc0*/  BSYNC B1 ;  /* 0x0000000000017941 */ /* 0x000fea0003800000 */
.L_x_227:
        /* <DEDUP_REMOVED lines=9> */
.L_x_230:
[----:B------:R-:W-:Y:S05]  /*6d60*/  BSYNC B1 ;  /* 0x0000000000017941 */ /* 0x000fea0003800000 */
.L_x_229:
        /* <DEDUP_REMOVED lines=9> */
.L_x_232:
[----:B------:R-:W-:Y:S05]  /*6e00*/  BSYNC B1 ;  /* 0x0000000000017941 */ /* 0x000fea0003800000 */
.L_x_231:
        /* <DEDUP_REMOVED lines=9> */
.L_x_234:
[----:B------:R-:W-:Y:S05]  /*6ea0*/  BSYNC B1 ;  /* 0x0000000000017941 */ /* 0x000fea0003800000 */
.L_x_233:
        /* <DEDUP_REMOVED lines=9> */
.L_x_236:
[----:B------:R-:W-:Y:S05]  /*6f40*/  BSYNC B1 ;  /* 0x0000000000017941 */ /* 0x000fea0003800000 */
.L_x_235:
        /* <DEDUP_REMOVED lines=9> */
.L_x_238:
[----:B------:R-:W-:Y:S05]  /*6fe0*/  BSYNC B1 ;  /* 0x0000000000017941 */ /* 0x000fea0003800000 */
.L_x_237:
        /* <DEDUP_REMOVED lines=9> */
.L_x_240:
[----:B------:R-:W-:Y:S05]  /*7080*/  BSYNC B1 ;  /* 0x0000000000017941 */ /* 0x000fea0003800000 */
.L_x_239:
        /* <DEDUP_REMOVED lines=9> */
.L_x_242:
[----:B------:R-:W-:Y:S05]  /*7120*/  BSYNC B1 ;  /* 0x0000000000017941 */ /* 0x000fea0003800000 */
.L_x_241:
        /* <DEDUP_REMOVED lines=9> */
.L_x_244:
[----:B------:R-:W-:Y:S05]  /*71c0*/  BSYNC B1 ;  /* 0x0000000000017941 */ /* 0x000fea0003800000 */
.L_x_243:
        /* <DEDUP_REMOVED lines=9> */
.L_x_246:
[----:B------:R-:W-:Y:S05]  /*7260*/  BSYNC B1 ;  /* 0x0000000000017941 */ /* 0x000fea0003800000 */
.L_x_245:
        /* <DEDUP_REMOVED lines=9> */
.L_x_248:
[----:B------:R-:W-:Y:S05]  /*7300*/  BSYNC B1 ;  /* 0x0000000000017941 */ /* 0x000fea0003800000 */
.L_x_247:
        /* <DEDUP_REMOVED lines=9> */
.L_x_250:
[----:B------:R-:W-:Y:S05]  /*73a0*/  BSYNC B1 ;  /* 0x0000000000017941 */ /* 0x000fea0003800000 */
.L_x_249:
        /* <DEDUP_REMOVED lines=9> */
.L_x_252:
[----:B------:R-:W-:Y:S05]  /*7440*/  BSYNC B1 ;  /* 0x0000000000017941 */ /* 0x000fea0003800000 */
.L_x_251:
        /* <DEDUP_REMOVED lines=9> */
.L_x_254:
[----:B------:R-:W-:Y:S05]  /*74e0*/  BSYNC B1 ;  /* 0x0000000000017941 */ /* 0x000fea0003800000 */
.L_x_253:
        /* <DEDUP_REMOVED lines=9> */
.L_x_256:
[----:B------:R-:W-:Y:S05]  /*7580*/  BSYNC B1 ;  /* 0x0000000000017941 */ /* 0x000fea0003800000 */
.L_x_255:
        /* <DEDUP_REMOVED lines=9> */
.L_x_258:
[----:B------:R-:W-:Y:S05]  /*7620*/  BSYNC B1 ;  /* 0x0000000000017941 */ /* 0x000fea0003800000 */
.L_x_257:
        /* <DEDUP_REMOVED lines=9> */
.L_x_260:
[----:B------:R-:W-:Y:S05]  /*76c0*/  BSYNC B1 ;  /* 0x0000000000017941 */ /* 0x000fea0003800000 */
.L_x_259:
        /* <DEDUP_REMOVED lines=9> */
.L_x_262:
[----:B------:R-:W-:Y:S05]  /*7760*/  BSYNC B1 ;  /* 0x0000000000017941 */ /* 0x000fea0003800000 */
.L_x_261:
        /* <DEDUP_REMOVED lines=9> */
.L_x_264:
[----:B------:R-:W-:Y:S05]  /*7800*/  BSYNC B1 ;  /* 0x0000000000017941 */ /* 0x000fea0003800000 */
.L_x_263:
        /* <DEDUP_REMOVED lines=9> */
.L_x_266:
[----:B------:R-:W-:Y:S05]  /*78a0*/  BSYNC B1 ;  /* 0x0000000000017941 */ /* 0x000fea0003800000 */
.L_x_265:
        /* <DEDUP_REMOVED lines=9> */
.L_x_268:
[----:B------:R-:W-:Y:S05]  /*7940*/  BSYNC B1 ;  /* 0x0000000000017941 */ /* 0x000fea0003800000 */
.L_x_267:
        /* <DEDUP_REMOVED lines=9> */
.L_x_270:
[----:B------:R-:W-:Y:S05]  /*79e0*/  BSYNC B1 ;  /* 0x0000000000017941 */ /* 0x000fea0003800000 */
.L_x_269:
        /* <DEDUP_REMOVED lines=9> */
.L_x_272:
[----:B------:R-:W-:Y:S05]  /*7a80*/  BSYNC B1 ;  /* 0x0000000000017941 */ /* 0x000fea0003800000 */
.L_x_271:
        /* <DEDUP_REMOVED lines=9> */
.L_x_274:
[----:B------:R-:W-:Y:S05]  /*7b20*/  BSYNC B1 ;  /* 0x0000000000017941 */ /* 0x000fea0003800000 */
.L_x_273:
        /* <DEDUP_REMOVED lines=9> */
.L_x_276:
[----:B------:R-:W-:Y:S05]  /*7bc0*/  BSYNC B1 ;  /* 0x0000000000017941 */ /* 0x000fea0003800000 */
.L_x_275:
[----:B012--5:R-:W-:Y:S01]  /*7bd0*/  HADD2.F32 R6, -RZ, R170.H0_H0 ;  /* 0x200000aaff067230 */ /* 0x027fe20000004100 */
        /* <DEDUP_REMOVED lines=8> */
.L_x_278:
[----:B------:R-:W-:Y:S05]  /*7c60*/  BSYNC B1 ;  /* 0x0000000000017941 */ /* 0x000fea0003800000 */
.L_x_277:
[----:B0----5:R-:W-:Y:S01]  /*7c70*/  HADD2.F32 R4, -RZ, R170.H0_H0 ;  /* 0x200000aaff047230 */ /* 0x021fe20000004100 */
[----:B------:R-:W-:Y:S01]  /*7c80*/  ISETP.GT.AND P1, PT, R0, 0x79, P1 ;  /* 0x000000790000780c */ /* 0x000fe20000f24270 */
[----:B------:R-:W-:Y:S01]  /*7c90*/  @P2 IMAD.MOV.U32 R5, RZ, RZ, R9 ;  /* 0x000000ffff052224 */ /* 0x000fe200078e0009 */
[----:B------:R-:W-:Y:S02]  /*7ca0*/  BSSY B1, `(.L_x_279) ;  /* 0x0000008000017945 */ /* 0x000fe40003800000 */
[----:B------:R-:W-:Y:S01]  /*7cb0*/  FMUL R3, R4, R155 ;  /* 0x0000009b04037220 */ /* 0x000fe20000400000 */
[----:B------:R-:W-:-:S03]  /*7cc0*/  @P2 IMAD.MOV.U32 R4, RZ, RZ, R8 ;  /* 0x000000ffff042224 */ /* 0x000fc600078e0008 */
[----:B------:R-:W-:-:S05]  /*7cd0*/  FFMA R3, R86, R154, R3 ;  /* 0x0000009a56037223 */ /* 0x000fca0000000003 */
[----:B------:R-:W-:-:S05]  /*7ce0*/  F2FP.F16.F32.PACK_AB R3, RZ, R3 ;  /* 0x00000003ff03723e */ /* 0x000fca00000000ff */
[----:B------:R0:W-:Y:S01]  /*7cf0*/  @P2 STG.E.U16 desc[UR36][R4.64+0xf0], R3 ;  /* 0x0000f00304002986 */ /* 0x0001e2000c101524 */
[----:B------:R-:W-:Y:S05]  /*7d00*/  @!P1 BRA `(.L_x_280) ;  /* 0x0000000000049947 */ /* 0x000fea0003800000 */
[----:B------:R2:W5:Y:S02]  /*7d10*/  LDG.E.LTC128B.U16 R170, desc[UR36][R10.64+0xf2] ;  /* 0x0000f2240aaa7981 */ /* 0x000564000c1e1520 */
.L_x_280:
[----:B------:R-:W-:Y:S05]  /*7d20*/  BSYNC B1 ;  /* 0x0000000000017941 */ /* 0x000fea0003800000 */
.L_x_279:
[----:B------:R-:W-:Y:S05]  /*7d30*/  @!P1 BRA `(.L_x_281) ;  /* 0x00000024004c9947 */ /* 0x000fea0003800000 */
[----:B-----5:R-:W-:-:S05]  /*7d40*/  HADD2.F32 R170, -RZ, R170.H0_H0 ;  /* 0x200000aaffaa7230 */ /* 0x020fca0000004100 */
[----:B------:R-:W-:-:S04]  /*7d50*/  FMUL R170, R170, R155 ;  /* 0x0000009baaaa7220 */ /* 0x000fc80000400000 */
[----:B------:R-:W-:-:S05]  /*7d60*/  FFMA R170, R87, R154, R170 ;  /* 0x0000009a57aa7223 */ /* 0x000fca00000000aa */
[----:B------:R-:W-:-:S05]  /*7d70*/  F2FP.F16.F32.PACK_AB R170, RZ, R170 ;  /* 0x000000aaffaa723e */ /* 0x000fca00000000ff */
[----:B------:R0:W-:Y:S01]  /*7d80*/  STG.E.U16 desc[UR36][R8.64+0xf2], R170 ;  /* 0x0000f2aa08007986 */ /* 0x0001e2000c101524 */
[----:B------:R-:W-:Y:S05]  /*7d90*/  BRA `(.L_x_281) ;  /* 0x0000002400347947 */ /* 0x000fea0003800000 */
.L_x_30:
[----:B------:R-:W-:Y:S01]  /*7da0*/  ULDC.64 UR4, c[0x0][0x5c0] ;  /* 0x0001700000047ab9 */ /* 0x000fe20000000a00 */
[-C--:B------:R-:W-:Y:S01]  /*7db0*/  FMUL R88, R88, R154.reuse ;  /* 0x0000009a58587220 */ /* 0x080fe20000400000 */
[----:B------:R-:W-:Y:S01]  /*7dc0*/  LEA R8, P0, R166, UR4, 0x1 ;  /* 0x00000004a6087c11 */ /* 0x000fe2000f8008ff */
[----:B------:R-:W-:Y:S01]  /*7dd0*/  IMAD.SHL.U32 R5, R6, 0x10, RZ ;  /* 0x0000001006057824 */ /* 0x000fe200078e00ff */
[----:B------:R-:W-:Y:S01]  /*7de0*/  ISETP.GT.AND P2, PT, R0, 0x1, P3 ;  /* 0x000000010000780c */ /* 0x000fe20001f44270 */
[-C--:B------:R-:W-:Y:S01]  /*7df0*/  FMUL R89, R89, R154.reuse ;  /* 0x0000009a59597220 */ /* 0x080fe20000400000 */
[----:B------:R-:W-:Y:S01]  /*7e00*/  LEA.HI.X R9, R166, UR5, R169, 0x1, P0 ;  /* 0x00000005a6097c11 */ /* 0x000fe200080f0ca9 */
[-C--:B------:R-:W-:Y:S01]  /*7e10*/  FMUL R90, R90, R154.reuse ;  /* 0x0000009a5a5a7220 */ /* 0x080fe20000400000 */
[----:B------:R-:W-:Y:S01]  /*7e20*/  ISETP.GT.AND P0, PT, R3, 0x8, PT ;  /* 0x000000080300780c */ /* 0x000fe20003f04270 */
[----:B------:R-:W-:Y:S01]  /*7e30*/  FMUL R91, R91, R154 ;  /* 0x0000009a5b5b7220 */ /* 0x000fe20000400000 */
[----:B------:R-:W-:Y:S01]  /*7e40*/  F2FP.F16.F32.PACK_AB R88, RZ, R88 ;  /* 0x00000058ff58723e */ /* 0x000fe200000000ff */
[-C--:B------:R-:W-:Y:S01]  /*7e50*/  FMUL R92, R92, R154.reuse ;  /* 0x0000009a5c5c7220 */ /* 0x080fe20000400000 */
[----:B------:R-:W-:Y:S01]  /*7e60*/  ISETP.GT.AND P4, PT, R0, RZ, P0 ;  /* 0x000000ff0000720c */ /* 0x000fe20000784270 */
[----:B------:R-:W-:Y:S01]  /*7e70*/  FMUL R93, R93, R154 ;  /* 0x0000009a5d5d7220 */ /* 0x000fe20000400000 */
[----:B------:R-:W-:Y:S01]  /*7e80*/  SHF.L.U64.HI R4, R6, 0x4, R7 ;  /* 0x0000000406047819 */ /* 0x000fe20000010207 */
[----:B------:R-:W-:Y:S01]  /*7e90*/  @P1 STG.E.U16 desc[UR36][R8.64], R88 ;  /* 0x0000005808001986 */ /* 0x000fe2000c101524 */
[----:B------:R-:W-:Y:S01]  /*7ea0*/  IADD3 R10, P5, R5, R8, RZ ;  /* 0x00000008050a7210 */ /* 0x000fe20007fbe0ff */
[-C--:B------:R-:W-:Y:S01]  /*7eb0*/  FMUL R94, R94, R154.reuse ;  /* 0x0000009a5e5e7220 */ /* 0x080fe20000400000 */
[----:B------:R-:W-:Y:S01]  /*7ec0*/  ISETP.GT.AND P1, PT, R0, 0x1, P0 ;  /* 0x000000010000780c */ /* 0x000fe20000724270 */
[----:B------:R-:W-:Y:S01]  /*7ed0*/  FMUL R95, R95, R154 ;  /* 0x0000009a5f5f7220 */ /* 0x000fe20000400000 */
[----:B------:R-:W-:Y:S01]  /*7ee0*/  F2FP.F16.F32.PACK_AB R89, RZ, R89 ;  /* 0x00000059ff59723e */ /* 0x000fe200000000ff */
[----:B------:R-:W-:Y:S01]  /*7ef0*/  IMAD.X R11, R4, 0x1, R9, P5 ;  /* 0x00000001040b7824 */ /* 0x000fe200028e0609 */
[----:B------:R-:W-:Y:S01]  /*7f00*/  F2FP.F16.F32.PACK_AB R90, RZ, R90 ;  /* 0x0000005aff5a723e */ /* 0x000fe200000000ff */
[-C--:B------:R-:W-:Y:S01]  /*7f10*/  FMUL R96, R96, R154.reuse ;  /* 0x0000009a60607220 */ /* 0x080fe20000400000 */
[----:B------:R-:W-:Y:S01]  /*7f20*/  F2FP.F16.F32.PACK_AB R91, RZ, R91 ;  /* 0x0000005bff5b723e */ /* 0x000fe200000000ff */
[----:B------:R-:W-:Y:S01]  /*7f30*/  @P2 STG.E.U16 desc[UR36][R8.64+0x2], R89 ;  /* 0x0000025908002986 */ /* 0x000fe2000c101524 */
[C---:B------:R-:W-:Y:S01]  /*7f40*/  ISETP.GT.AND P5, PT, R0.reuse, 0x9, P3 ;  /* 0x000000090000780c */ /* 0x040fe20001fa4270 */
[-C--:B------:R-:W-:Y:S01]  /*7f50*/  FMUL R97, R97, R154.reuse ;  /* 0x0000009a61617220 */ /* 0x080fe20000400000 */
[C---:B------:R-:W-:Y:S01]  /*7f60*/  ISETP.GT.AND P2, PT, R0.reuse, 0x8, P0 ;  /* 0x000000080000780c */ /* 0x040fe20000744270 */
[----:B------:R-:W-:Y:S01]  /*7f70*/  @P4 STG.E.U16 desc[UR36][R10.64], R90 ;  /* 0x0000005a0a004986 */ /* 0x000fe2000c101524 */
[----:B------:R-:W-:Y:S01]  /*7f80*/  ISETP.GT.AND P4, PT, R0, 0x8, P3 ;  /* 0x000000080000780c */ /* 0x000fe20001f84270 */
[----:B------:R-:W-:Y:S01]  /*7f90*/  FMUL R98, R98, R154 ;  /* 0x0000009a62627220 */ /* 0x000fe20000400000 */
[----:B------:R-:W-:Y:S01]  /*7fa0*/  F2FP.F16.F32.PACK_AB R92, RZ, R92 ;  /* 0x0000005cff5c723e */ /* 0x000fe200000000ff */
[----:B------:R-:W-:Y:S01]  /*7fb0*/  @P1 STG.E.U16 desc[UR36][R10.64+0x2], R91 ;  /* 0x0000025b0a001986 */ /* 0x000fe2000c101524 */
[----:B------:R-:W-:Y:S01]  /*7fc0*/  ISETP.GT.AND P1, PT, R0, 0x9, P0 ;  /* 0x000000090000780c */ /* 0x000fe20000724270 */
[-C--:B------:R-:W-:Y:S01]  /*7fd0*/  FMUL R99, R99, R154.reuse ;  /* 0x0000009a63637220 */ /* 0x080fe20000400000 */
[----:B------:R-:W-:Y:S01]  /*7fe0*/  F2FP.F16.F32.PACK_AB R93, RZ, R93 ;  /* 0x0000005dff5d723e */ /* 0x000fe200000000ff */
[----:B------:R-:W-:Y:S01]  /*7ff0*/  FMUL R100, R100, R154 ;  /* 0x0000009a64647220 */ /* 0x000fe20000400000 */
[----:B------:R-:W-:Y:S01]  /*8000*/  F2FP.F16.F32.PACK_AB R94, RZ, R94 ;  /* 0x0000005eff5e723e */ /* 0x000fe200000000ff */
[-C--:B------:R-:W-:Y:S01]  /*8010*/  FMUL R101, R101, R154.reuse ;  /* 0x0000009a65657220 */ /* 0x080fe20000400000 */
[----:B------:R-:W-:Y:S01]  /*8020*/  F2FP.F16.F32.PACK_AB R95, RZ, R95 ;  /* 0x0000005fff5f723e */ /* 0x000fe200000000ff */
[----:B------:R-:W-:Y:S01]  /*8030*/  FMUL R102, R102, R154 ;  /* 0x0000009a66667220 */ /* 0x000fe20000400000 */
[----:B------:R-:W-:Y:S01]  /*8040*/  F2FP.F16.F32.PACK_AB R96, RZ, R96 ;  /* 0x00000060ff60723e */ /* 0x000fe200000000ff */
[----:B------:R-:W-:Y:S01]  /*8050*/  @P4 STG.E.U16 desc[UR36][R8.64+0x10], R92 ;  /* 0x0000105c08004986 */ /* 0x000fe2000c101524 */
[C---:B------:R-:W-:Y:S01]  /*8060*/  ISETP.GT.AND P4, PT, R0.reuse, 0x10, P3 ;  /* 0x000000100000780c */ /* 0x040fe20001f84270 */
[-C--:B------:R-:W-:Y:S01]  /*8070*/  FMUL R103, R103, R154.reuse ;  /* 0x0000009a67677220 */ /* 0x080fe20000400000 */
[----:B------:R-:W-:Y:S01]  /*8080*/  F2FP.F16.F32.PACK_AB R97, RZ, R97 ;  /* 0x00000061ff61723e */ /* 0x000fe200000000ff */
[----:B------:R-:W-:Y:S01]  /*8090*/  @P5 STG.E.U16 desc[UR36][R8.64+0x12], R93 ;  /* 0x0000125d08005986 */ /* 0x000fe2000c101524 */
[----:B------:R-:W-:Y:S01]  /*80a0*/  ISETP.GT.AND P5, PT, R0, 0x11, P0 ;  /* 0x000000110000780c */ /* 0x000fe200007a4270 */
        /* <DEDUP_REMOVED lines=74> */
[-C--:B------:R-:W-:Y:S01]  /*8550*/  FMUL R125, R125, R154.reuse ;  /* 0x0000009a7d7d7220 */ /* 0x080fe20000400000 */
[----:B------:R-:W-:Y:S01]  /*8560*/  F2FP.F16.F32.PACK_AB R119, RZ, R119 ;  /* 0x00000077ff77723e */ /* 0x000fe200000000ff */
[----:B------:R-:W-:Y:S01]  /*8570*/  FMUL R126, R126, R154 ;  /* 0x0000009a7e7e7220 */ /* 0x000fe20000400000 */
[----:B------:R-:W-:Y:S01]  /*8580*/  F2FP.F16.F32.PACK_AB R120, RZ, R120 ;  /* 0x00000078ff78723e */ /* 0x000fe200000000ff */
        /* <DEDUP_REMOVED lines=64> */
[----:B------:R-:W-:Y:S01]  /*8990*/  FMUL R145, R145, R154 ;  /* 0x0000009a91917220 */ /* 0x000fe20000400000 */
[----:B------:R-:W-:Y:S01]  /*89a0*/  F2FP.F16.F32.PACK_AB R139, RZ, R139 ;  /* 0x0000008bff8b723e */ /* 0x000fe200000000ff */
[----:B------:R-:W-:Y:S01]  /*89b0*/  IMAD.SHL.U32 R21, R6, 0x100, RZ ;  /* 0x0000010006157824 */ /* 0x000fe200078e00ff */
[----:B------:R-:W-:Y:S01]  /*89c0*/  F2FP.F16.F32.PACK_AB R140, RZ, R140 ;  /* 0x0000008cff8c723e */ /* 0x000fe200000000ff */
[----:B------:R-:W-:Y:S01]  /*89d0*/  @P1 STG.E.U16 desc[UR36][R8.64+0x90], R124 ;  /* 0x0000907c08001986 */ /* 0x000fe2000c101524 */
[----:B------:R-:W-:Y:S01]  /*89e0*/  ISETP.GT.AND P1, PT, R0, 0x50, P3 ;  /* 0x000000500000780c */ /* 0x000fe20001f24270 */
[-C--:B------:R-:W-:Y:S01]  /*89f0*/  FMUL R146, R146, R154.reuse ;  /* 0x0000009a92927220 */ /* 0x080fe20000400000 */
[----:B------:R-:W-:Y:S01]  /*8a00*/  F2FP.F16.F32.PACK_AB R141, RZ, R141 ;  /* 0x0000008dff8d723e */ /* 0x000fe200000000ff */
[----:B------:R-:W-:Y:S01]  /*8a10*/  @P2 STG.E.U16 desc[UR36][R8.64+0x92], R125 ;  /* 0x0000927d08002986 */ /* 0x000fe2000c101524 */
[C---:B------:R-:W-:Y:S01]  /*8a20*/  ISETP.GT.AND P2, PT, R0.reuse, 0x51, P3 ;  /* 0x000000510000780c */ /* 0x040fe20001f44270 */
[----:B------:R-:W-:Y:S01]  /*8a30*/  FMUL R147, R147, R154 ;  /* 0x0000009a93937220 */ /* 0x000fe20000400000 */
        /* <DEDUP_REMOVED lines=12> */
[----:B------:R-:W-:Y:S01]  /*8b00*/  SHF.L.U64.HI R15, R6, 0x8, R7 ;  /* 0x00000008060f7819 */ /* 0x000fe20000010207 */
[----:B------:R-:W-:Y:S01]  /*8b10*/  @P2 STG.E.U16 desc[UR36][R8.64+0xa2], R129 ;  /* 0x0000a28108002986 */ /* 0x000fe2000c101524 */
[C---:B------:R-:W-:Y:S01]  /*8b20*/  ISETP.GT.AND P2, PT, R0.reuse, 0x59, P3 ;  /* 0x000000590000780c */ /* 0x040fe20001f44270 */
        /* <DEDUP_REMOVED lines=56> */
[----:B------:R-:W-:Y:S01]  /*8eb0*/  FMUL R39, R39, R154 ;  /* 0x0000009a27277220 */ /* 0x000fe20000400000 */
[----:B------:R-:W-:Y:S01]  /*8ec0*/  F2FP.F16.F32.PACK_AB R33, RZ, R33 ;  /* 0x00000021ff21723e */ /* 0x000fe200000000ff */
[----:B------:R-:W-:Y:S01]  /*8ed0*/  @P2 STG.E.U16 desc[UR36][R10.64+0xd0], R142 ;  /* 0x0000d08e0a002986 */ /* 0x000fe2000c101524 */
[----:B------:R-:W-:Y:S01]  /*8ee0*/  F2FP.F16.F32.PACK_AB R34, RZ, R34 ;  /* 0x00000022ff22723e */ /* 0x000fe200000000ff */
[-C--:B------:R-:W-:Y:S01]  /*8ef0*/  FMUL R40, R40, R154.reuse ;  /* 0x0000009a28287220 */ /* 0x080fe20000400000 */
[----:B------:R-:W-:Y:S01]  /*8f00*/  F2FP.F16.F32.PACK_AB R35, RZ, R35 ;  /* 0x00000023ff23723e */ /* 0x000fe200000000ff */
[----:B------:R-:W-:Y:S01]  /*8f10*/  FMUL R41, R41, R154 ;  /* 0x0000009a29297220 */ /* 0x000fe20000400000 */
[----:B------:R-:W-:Y:S01]  /*8f20*/  F2FP.F16.F32.PACK_AB R36, RZ, R36 ;  /* 0x00000024ff24723e */ /* 0x000fe200000000ff */
[----:B------:R-:W-:Y:S01]  /*8f30*/  @P4 STG.E.U16 desc[UR36][R10.64+0xd2], R143 ;  /* 0x0000d28f0a004986 */ /* 0x000fe2000c101524 */
[----:B------:R-:W-:Y:S01]  /*8f40*/  ISETP.GT.AND P4, PT, R0, 0x71, P0 ;  /* 0x000000710000780c */ /* 0x000fe20000784270 */
[----:B------:R-:W-:Y:S01]  /*8f50*/  FMUL R42, R42, R154 ;  /* 0x0000009a2a2a7220 */ /* 0x000fe20000400000 */
[----:B------:R-:W-:Y:S01]  /*8f60*/  F2FP.F16.F32.PACK_AB R37, RZ, R37 ;  /* 0x00000025ff25723e */ /* 0x000fe200000000ff */
[----:B------:R-:W-:Y:S01]  /*8f70*/  @P5 STG.E.U16 desc[UR36][R8.64+0xe0], R144 ;  /* 0x0000e09008005986 */ /* 0x000fe2000c101524 */
[----:B------:R-:W-:Y:S01]  /*8f80*/  ISETP.GT.AND P5, PT, R0, 0x70, P0 ;  /* 0x000000700000780c */ /* 0x000fe200007a4270 */
[----:B------:R-:W-:Y:S01]  /*8f90*/  @P1 IMAD.MOV.U32 R6, RZ, RZ, R8 ;  /* 0x000000ffff061224 */ /* 0x000fe200078e0008 */
[----:B------:R-:W-:Y:S01]  /*8fa0*/  F2FP.F16.F32.PACK_AB R38, RZ, R38 ;  /* 0x00000026ff26723e */ /* 0x000fe200000000ff */
[----:B------:R-:W-:Y:S01]  /*8fb0*/  @P1 IMAD.MOV.U32 R7, RZ, RZ, R9 ;  /* 0x000000ffff071224 */ /* 0x000fe200078e0009 */
[----:B------:R-:W-:Y:S01]  /*8fc0*/  F2FP.F16.F32.PACK_AB R39, RZ, R39 ;  /* 0x00000027ff27723e */ /* 0x000fe200000000ff */
[----:B------:R-:W-:Y:S01]  /*8fd0*/  FMUL R43, R43, R154 ;  /* 0x0000009a2b2b7220 */ /* 0x000fe20000400000 */
[----:B------:R-:W-:Y:S01]  /*8fe0*/  F2FP.F16.F32.PACK_AB R40, RZ, R40 ;  /* 0x00000028ff28723e */ /* 0x000fe200000000ff */
[----:B------:R-:W-:Y:S01]  /*8ff0*/  FMUL R44, R44, R154 ;  /* 0x0000009a2c2c7220 */ /* 0x000fe20000400000 */
[----:B------:R0:W-:Y:S01]  /*9000*/  @P1 STG.E.U16 desc[UR36][R6.64+0xe2], R145 ;  /* 0x0000e29106001986 */ /* 0x0001e2000c101524 */
[----:B------:R-:W-:Y:S01]  /*9010*/  IADD3 R12, P1, P2, R5, R8, R21 ;  /* 0x00000008050c7210 */ /* 0x000fe20007a3e015 */
[-C--:B------:R-:W-:Y:S01]  /*9020*/  FMUL R45, R45, R154.reuse ;  /* 0x0000009a2d2d7220 */ /* 0x080fe20000400000 */
[----:B------:R-:W-:Y:S01]  /*9030*/  F2FP.F16.F32.PACK_AB R41, RZ, R41 ;  /* 0x00000029ff29723e */ /* 0x000fe200000000ff */
[-C--:B------:R-:W-:Y:S01]  /*9040*/  FMUL R46, R46, R154.reuse ;  /* 0x0000009a2e2e7220 */ /* 0x080fe20000400000 */
[----:B------:R-:W-:Y:S01]  /*9050*/  IADD3.X R13, R4, R9, R15, P1, P2 ;  /* 0x00000009040d7210 */ /* 0x000fe20000fe440f */
[-C--:B------:R-:W-:Y:S01]  /*9060*/  FMUL R47, R47, R154.reuse ;  /* 0x0000009a2f2f7220 */ /* 0x080fe20000400000 */
[C---:B------:R-:W-:Y:S01]  /*9070*/  ISETP.GT.AND P1, PT, R3.reuse, 0x80, PT ;  /* 0x000000800300780c */ /* 0x040fe20003f24270 */
[-C--:B------:R-:W-:Y:S01]  /*9080*/  FMUL R48, R48, R154.reuse ;  /* 0x0000009a30307220 */ /* 0x080fe20000400000 */
[----:B------:R-:W-:Y:S01]  /*9090*/  ISETP.GT.AND P2, PT, R3, 0x88, PT ;  /* 0x000000880300780c */ /* 0x000fe20003f44270 */
[----:B------:R-:W-:Y:S01]  /*90a0*/  FMUL R49, R49, R154 ;  /* 0x0000009a31317220 */ /* 0x000fe20000400000 */
[----:B------:R-:W-:Y:S01]  /*90b0*/  F2FP.F16.F32.PACK_AB R42, RZ, R42 ;  /* 0x0000002aff2a723e */ /* 0x000fe200000000ff */
[----:B0-----:R-:W-:Y:S01]  /*90c0*/  @P5 IMAD.MOV.U32 R6, RZ, RZ, R10 ;  /* 0x000000ffff065224 */ /* 0x001fe200078e000a */
[----:B------:R-:W-:Y:S01]  /*90d0*/  F2FP.F16.F32.PACK_AB R43, RZ, R43 ;  /* 0x0000002bff2b723e */ /* 0x000fe200000000ff */
[----:B------:R-:W-:Y:S01]  /*90e0*/  @P5 IMAD.MOV.U32 R7, RZ, RZ, R11 ;  /* 0x000000ffff075224 */ /* 0x000fe200078e000b */
[----:B------:R-:W-:Y:S01]  /*90f0*/  F2FP.F16.F32.PACK_AB R44, RZ, R44 ;  /* 0x0000002cff2c723e */ /* 0x000fe200000000ff */
[-C--:B------:R-:W-:Y:S01]  /*9100*/  FMUL R50, R50, R154.reuse ;  /* 0x0000009a32327220 */ /* 0x080fe20000400000 */
[----:B------:R-:W-:Y:S01]  /*9110*/  F2FP.F16.F32.PACK_AB R45, RZ, R45 ;  /* 0x0000002dff2d723e */ /* 0x000fe200000000ff */
[-C--:B------:R-:W-:Y:S01]  /*9120*/  FMUL R51, R51, R154.reuse ;  /* 0x0000009a33337220 */ /* 0x080fe20000400000 */
[----:B------:R0:W-:Y:S01]  /*9130*/  @P5 STG.E.U16 desc[UR36][R6.64+0xe0], R146 ;  /* 0x0000e09206005986 */ /* 0x0001e2000c101524 */
[----:B------:R-:W-:Y:S01]  /*9140*/  ISETP.GT.AND P5, PT, R0, 0x78, P3 ;  /* 0x000000780000780c */ /* 0x000fe20001fa4270 */
[-C--:B------:R-:W-:Y:S01]  /*9150*/  FMUL R52, R52, R154.reuse ;  /* 0x0000009a34347220 */ /* 0x080fe20000400000 */
[C---:B------:R-:W-:Y:S01]  /*9160*/  ISETP.GT.AND P3, PT, R0.reuse, 0x79, P3 ;  /* 0x000000790000780c */ /* 0x040fe20001f64270 */
[----:B------:R-:W-:Y:S01]  /*9170*/  @P4 STG.E.U16 desc[UR36][R10.64+0xe2], R147 ;  /* 0x0000e2930a004986 */ /* 0x000fe2000c101524 */
[C---:B------:R-:W-:Y:S01]  /*9180*/  ISETP.GT.AND P4, PT, R0.reuse, 0x78, P0 ;  /* 0x000000780000780c */ /* 0x040fe20000784270 */
[-C--:B------:R-:W-:Y:S01]  /*9190*/  FMUL R53, R53, R154.reuse ;  /* 0x0000009a35357220 */ /* 0x080fe20000400000 */
[----:B------:R-:W-:Y:S01]  /*91a0*/  ISETP.GT.AND P0, PT, R0, 0x79, P0 ;  /* 0x000000790000780c */ /* 0x000fe20000704270 */
[----:B------:R-:W-:Y:S01]  /*91b0*/  FMUL R54, R54, R154 ;  /* 0x0000009a36367220 */ /* 0x000fe20000400000 */
[----:B------:R-:W-:Y:S01]  /*91c0*/  F2FP.F16.F32.PACK_AB R46, RZ, R46 ;  /* 0x0000002eff2e723e */ /* 0x000fe200000000ff */
[-C--:B------:R-:W-:Y:S01]  /*91d0*/  FMUL R55, R55, R154.reuse ;  /* 0x0000009a37377220 */ /* 0x080fe20000400000 */
[----:B------:R-:W-:Y:S01]  /*91e0*/  F2FP.F16.F32.PACK_AB R47, RZ, R47 ;  /* 0x0000002fff2f723e */ /* 0x000fe200000000ff */
[----:B------:R-:W-:Y:S01]  /*91f0*/  FMUL R56, R56, R154 ;  /* 0x0000009a38387220 */ /* 0x000fe20000400000 */
[----:B------:R-:W-:Y:S01]  /*9200*/  F2FP.F16.F32.PACK_AB R48, RZ, R48 ;  /* 0x00000030ff30723e */ /* 0x000fe200000000ff */
[----:B------:R-:W-:Y:S01]  /*9210*/  @P5 STG.E.U16 desc[UR36][R8.64+0xf0], R148 ;  /* 0x0000f09408005986 */ /* 0x000fe2000c101524 */
[----:B0-----:R-:W-:Y:S01]  /*9220*/  IADD3 R6, P5, R21, R8, RZ ;  /* 0x0000000815067210 */ /* 0x001fe20007fbe0ff */
[-C--:B------:R-:W-:Y:S01]  /*9230*/  FMUL R57, R57, R154.reuse ;  /* 0x0000009a39397220 */ /* 0x080fe20000400000 */
[----:B------:R-:W-:Y:S01]  /*9240*/  F2FP.F16.F32.PACK_AB R49, RZ, R49 ;  /* 0x00000031ff31723e */ /* 0x000fe200000000ff */
[----:B------:R0:W-:Y:S01]  /*9250*/  @P3 STG.E.U16 desc[UR36][R8.64+0xf2], R149 ;  /* 0x0000f29508003986 */ /* 0x0001e2000c101524 */
[C---:B------:R-:W-:Y:S01]  /*9260*/  ISETP.GT.AND P3, PT, R0.reuse, RZ, P1 ;  /* 0x000000ff0000720c */ /* 0x040fe20000f64270 */
[----:B------:R-:W-:Y:S01]  /*9270*/  IMAD.X R7, R15, 0x1, R9, P5 ;  /* 0x000000010f077824 */ /* 0x000fe200028e0609 */
[C---:B------:R-:W-:Y:S01]  /*9280*/  ISETP.GT.AND P5, PT, R0.reuse, RZ, P2 ;  /* 0x000000ff0000720c */ /* 0x040fe200017a4270 */
        /* <DEDUP_REMOVED lines=11> */
[----:B0-----:R-:W-:Y:S01]  /*9340*/  IADD3 R8, P3, R5, R6, RZ ;  /* 0x0000000605087210 */ /* 0x001fe20007f7e0ff */
[----:B------:R-:W-:Y:S01]  /*9350*/  FMUL R61, R61, R154 ;  /* 0x0000009a3d3d7220 */ /* 0x000fe20000400000 */
[----:B------:R-:W-:Y:S01]  /*9360*/  F2FP.F16.F32.PACK_AB R53, RZ, R53 ;  /* 0x00000035ff35723e */ /* 0x000fe200000000ff */
[----:B------:R-:W-:Y:S01]  /*9370*/  @P4 STG.E.U16 desc[UR36][R6.64+0x2], R25 ;  /* 0x0000021906004986 */ /* 0x000fe2000c101524 */
[----:B------:R-:W-:Y:S01]  /*9380*/  IADD3 R14, P4, R5, R6, RZ ;  /* 0x00000006050e7210 */ /* 0x000fe20007f9e0ff */
[--C-:B------:R-:W-:Y:S01]  /*9390*/  IMAD.X R9, R4, 0x1, R7.reuse, P3 ;  /* 0x0000000104097824 */ /* 0x100fe200018e0607 */
[----:B------:R-:W-:Y:S01]  /*93a0*/  ISETP.GT.AND P3, PT, R0, 0x9, P2 ;  /* 0x000000090000780c */ /* 0x000fe20001764270 */
[----:B------:R-:W-:Y:S01]  /*93b0*/  FMUL R62, R62, R154 ;  /* 0x0000009a3e3e7220 */ /* 0x000fe20000400000 */
[----:B------:R-:W-:Y:S01]  /*93c0*/  F2FP.F16.F32.PACK_AB R54, RZ, R54 ;  /* 0x00000036ff36723e */ /* 0x000fe200000000ff */
[----:B------:R-:W-:Y:S01]  /*93d0*/  IMAD.X R15, R4, 0x1, R7, P4 ;  /* 0x00000001040f7824 */ /* 0x000fe200020e0607 */
[----:B------:R-:W-:Y:S01]  /*93e0*/  ISETP.GT.AND P4, PT, R0, 0x8, P1 ;  /* 0x000000080000780c */ /* 0x000fe20000f84270 */
[-C--:B------:R-:W-:Y:S01]  /*93f0*/  FMUL R63, R63, R154.reuse ;  /* 0x0000009a3f3f7220 */ /* 0x080fe20000400000 */
[----:B------:R-:W-:Y:S01]  /*9400*/  F2FP.F16.F32.PACK_AB R55, RZ, R55 ;  /* 0x00000037ff37723e */ /* 0x000fe200000000ff */
[-C--:B------:R-:W-:Y:S01]  /*9410*/  FMUL R64, R64, R154.reuse ;  /* 0x0000009a40407220 */ /* 0x080fe20000400000 */
        /* <DEDUP_REMOVED lines=8> */
[-C--:B------:R-:W-:Y:S01]  /*94a0*/  FMUL R67, R67, R154.reuse ;  /* 0x0000009a43437220 */ /* 0x080fe20000400000 */
[----:B------:R-:W-:Y:S01]  /*94b0*/  @P4 STG.E.U16 desc[UR36][R6.64+0x10], R28 ;  /* 0x0000101c06004986 */ /* 0x000fe2000c101524 */
[----:B------:R-:W-:Y:S01]  /*94c0*/  ISETP.GT.AND P4, PT, R0, 0x10, P1 ;  /* 0x000000100000780c */ /* 0x000fe20000f84270 */
[----:B------:R-:W-:Y:S01]  /*94d0*/  FMUL R68, R68, R154 ;  /* 0x0000009a44447220 */ /* 0x000fe20000400000 */
[----:B------:R-:W-:Y:S01]  /*94e0*/  F2FP.F16.F32.PACK_AB R58, RZ, R58 ;  /* 0x0000003aff3a723e */ /* 0x000fe200000000ff */
[-C--:B------:R-:W-:Y:S01]  /*94f0*/  FMUL R69, R69, R154.reuse ;  /* 0x0000009a45457220 */ /* 0x080fe20000400000 */
        /* <DEDUP_REMOVED lines=18> */
[--C-:B------:R-:W-:Y:S01]  /*9620*/  @P0 IMAD.MOV.U32 R5, RZ, RZ, R13.reuse ;  /* 0x000000ffff050224 */ /* 0x100fe200078e000d */
[----:B------:R-:W-:Y:S01]  /*9630*/  @P0 MOV R4, R12 ;  /* 0x0000000c00040202 */ /* 0x000fe20000000f00 */
[-C--:B------:R-:W-:Y:S01]  /*9640*/  FMUL R74, R74, R154.reuse ;  /* 0x0000009a4a4a7220 */ /* 0x080fe20000400000 */
[----:B------:R-:W-:Y:S01]  /*9650*/  F2FP.F16.F32.PACK_AB R63, RZ, R63 ;  /* 0x0000003fff3f723e */ /* 0x000fe200000000ff */
[----:B------:R-:W-:Y:S01]  /*9660*/  FMUL R75, R75, R154 ;  /* 0x0000009a4b4b7220 */ /* 0x000fe20000400000 */
[----:B------:R-:W-:Y:S01]  /*9670*/  F2FP.F16.F32.PACK_AB R64, RZ, R64 ;  /* 0x00000040ff40723e */ /* 0x000fe200000000ff */
[----:B------:R0:W-:Y:S01]  /*9680*/  @P0 STG.E.U16 desc[UR36][R4.64+0x20], R34 ;  /* 0x0000202204000986 */ /* 0x0001e2000c101524 */
        /* <DEDUP_REMOVED lines=9> */
[----:B------:R-:W-:Y:S01]  /*9720*/  FMUL R80, R80, R154 ;  /* 0x0000009a50507220 */ /* 0x000fe20000400000 */
[----:B------:R-:W-:Y:S01]  /*9730*/  F2FP.F16.F32.PACK_AB R69, RZ, R69 ;  /* 0x00000045ff45723e */ /* 0x000fe200000000ff */
[--C-:B0-----:R-:W-:Y:S01]  /*9740*/  @P3 IMAD.MOV.U32 R4, RZ, RZ, R12.reuse ;  /* 0x000000ffff043224 */ /* 0x101fe200078e000c */
[----:B------:R-:W-:Y:S01]  /*9750*/  F2FP.F16.F32.PACK_AB R70, RZ, R70 ;  /* 0x00000046ff46723e */ /* 0x000fe200000000ff */
[--C-:B------:R-:W-:Y:S01]  /*9760*/  @P3 IMAD.MOV.U32 R5, RZ, RZ, R13.reuse ;  /* 0x000000ffff053224 */ /* 0x100fe200078e000d */
[----:B------:R-:W-:Y:S01]  /*9770*/  F2FP.F16.F32.PACK_AB R71, RZ, R71 ;  /* 0x00000047ff47723e */ /* 0x000fe200000000ff */
[----:B------:R-:W-:Y:S01]  /*9780*/  FMUL R81, R81, R154 ;  /* 0x0000009a51517220 */ /* 0x000fe20000400000 */
[----:B------:R-:W-:Y:S01]  /*9790*/  F2FP.F16.F32.PACK_AB R72, RZ, R72 ;  /* 0x00000048ff48723e */ /* 0x000fe200000000ff */
[-C--:B------:R-:W-:Y:S01]  /*97a0*/  FMUL R82, R82, R154.reuse ;  /* 0x0000009a52527220 */ /* 0x080fe20000400000 */
[----:B------:R0:W-:Y:S01]  /*97b0*/  @P3 STG.E.U16 desc[UR36][R4.64+0x22], R35 ;  /* 0x0000222304003986 */ /* 0x0001e2000c101524 */
        /* <DEDUP_REMOVED lines=11> */
[----:B0-----:R-:W-:Y:S01]  /*9870*/  @P0 IMAD.MOV.U32 R4, RZ, RZ, R12 ;  /* 0x000000ffff040224 */ /* 0x001fe200078e000c */
[----:B------:R-:W-:Y:S01]  /*9880*/  F2FP.F16.F32.PACK_AB R76, RZ, R76 ;  /* 0x0000004cff4c723e */ /* 0x000fe200000000ff */
[----:B------:R-:W-:Y:S01]  /*9890*/  @P0 IMAD.MOV.U32 R5, RZ, RZ, R13 ;  /* 0x000000ffff050224 */ /* 0x000fe200078e000d */
[----:B------:R-:W-:Y:S01]  /*98a0*/  F2FP.F16.F32.PACK_AB R77, RZ, R77 ;  /* 0x0000004dff4d723e */ /* 0x000fe200000000ff */
[----:B------:R-:W-:Y:S01]  /*98b0*/  FMUL R86, R86, R154 ;  /* 0x0000009a56567220 */ /* 0x000fe20000400000 */
[----:B------:R-:W-:Y:S01]  /*98c0*/  F2FP.F16.F32.PACK_AB R78, RZ, R78 ;  /* 0x0000004eff4e723e */ /* 0x000fe200000000ff */
[----:B------:R-:W-:Y:S01]  /*98d0*/  FMUL R87, R87, R154 ;  /* 0x0000009a57577220 */ /* 0x000fe20000400000 */
[----:B------:R0:W-:Y:S01]  /*98e0*/  @P0 STG.E.U16 desc[UR36][R4.64+0x30], R38 ;  /* 0x0000302604000986 */ /* 0x0001e2000c101524 */
[----:B------:R-:W-:-:S02]  /*98f0*/  ISETP.GT.AND P0, PT, R0, 0x20, P2 ;  /* 0x000000200000780c */ /* 0x000fc40001704270 */
[----:B------:R-:W-:Y:S02]  /*9900*/  F2FP.F16.F32.PACK_AB R79, RZ, R79 ;  /* 0x0000004fff4f723e */ /* 0x000fe400000000ff */
[----:B------:R-:W-:Y:S02]  /*9910*/  F2FP.F16.F32.PACK_AB R80, RZ, R80 ;  /* 0x00000050ff50723e */ /* 0x000fe400000000ff */
[----:B------:R-:W-:Y:S02]  /*9920*/  F2FP.F16.F32.PACK_AB R81, RZ, R81 ;  /* 0x00000051ff51723e */ /* 0x000fe400000000ff */
[----:B------:R-:W-:Y:S02]  /*9930*/  F2FP.F16.F32.PACK_AB R82, RZ, R82 ;  /* 0x00000052ff52723e */ /* 0x000fe400000000ff */
[----:B------:R-:W-:Y:S01]  /*9940*/  F2FP.F16.F32.PACK_AB R83, RZ, R83 ;  /* 0x00000053ff53723e */ /* 0x000fe200000000ff */
[----:B0-----:R-:W-:Y:S01]  /*9950*/  @P3 IMAD.MOV.U32 R4, RZ, RZ, R12 ;  /* 0x000000ffff043224 */ /* 0x001fe200078e000c */
[----:B------:R-:W-:Y:S01]  /*9960*/  F2FP.F16.F32.PACK_AB R84, RZ, R84 ;  /* 0x00000054ff54723e */ /* 0x000fe200000000ff */
[----:B------:R-:W-:Y:S01]  /*9970*/  @P3 IMAD.MOV.U32 R5, RZ, RZ, R13 ;  /* 0x000000ffff053224 */ /* 0x000fe200078e000d */
[----:B------:R-:W-:-:S02]  /*9980*/  F2FP.F16.F32.PACK_AB R85, RZ, R85 ;  /* 0x00000055ff55723e */ /* 0x000fc400000000ff */
[----:B------:R-:W-:Y:S02]  /*9990*/  F2FP.F16.F32.PACK_AB R86, RZ, R86 ;  /* 0x00000056ff56723e */ /* 0x000fe400000000ff */
[----:B------:R0:W-:Y:S01]  /*99a0*/  @P3 STG.E.U16 desc[UR36][R4.64+0x32], R39 ;  /* 0x0000322704003986 */ /* 0x0001e2000c101524 */
[C---:B------:R-:W-:Y:S02]  /*99b0*/  ISETP.GT.AND P3, PT, R0.reuse, 0x21, P2 ;  /* 0x000000210000780c */ /* 0x040fe40001764270 */
[----:B------:R-:W-:Y:S01]  /*99c0*/  F2FP.F16.F32.PACK_AB R87, RZ, R87 ;  /* 0x00000057ff57723e */ /* 0x000fe200000000ff */
[----:B------:R-:W-:Y:S01]  /*99d0*/  @P4 STG.E.U16 desc[UR36][R6.64+0x40], R40 ;  /* 0x0000402806004986 */ /* 0x000fe2000c101524 */
[----:B------:R-:W-:-:S03]  /*99e0*/  ISETP.GT.AND P4, PT, R0, 0x28, P1 ;  /* 0x000000280000780c */ /* 0x000fc60000f84270 */
[----:B------:R-:W-:Y:S01]  /*99f0*/  @P5 STG.E.U16 desc[UR36][R6.64+0x42], R41 ;  /* 0x0000422906005986 */ /* 0x000fe2000c101524 */
[----:B------:R-:W-:Y:S01]  /*9a00*/  ISETP.GT.AND P5, PT, R0, 0x29, P1 ;  /* 0x000000290000780c */ /* 0x000fe20000fa4270 */
[----:B0-----:R-:W-:Y:S02]  /*9a10*/  @P0 IMAD.MOV.U32 R4, RZ, RZ, R12 ;  /* 0x000000ffff040224 */ /* 0x001fe400078e000c */
[----:B------:R-:W-:-:S05]  /*9a20*/  @P0 IMAD.MOV.U32 R5, RZ, RZ, R13 ;  /* 0x000000ffff050224 */ /* 0x000fca00078e000d */
[----:B------:R0:W-:Y:S01]  /*9a30*/  @P0 STG.E.U16 desc[UR36][R4.64+0x40], R42 ;  /* 0x0000402a04000986 */ /* 0x0001e2000c101524 */
[----:B------:R-:W-:Y:S01]  /*9a40*/  ISETP.GT.AND P0, PT, R0, 0x28, P2 ;  /* 0x000000280000780c */ /* 0x000fe20001704270 */
[----:B0-----:R-:W-:Y:S02]  /*9a50*/  @P3 IMAD.MOV.U32 R4, RZ, RZ, R12 ;  /* 0x000000ffff043224 */ /* 0x001fe400078e000c */
[----:B------:R-:W-:-:S05]  /*9a60*/  @P3 IMAD.MOV.U32 R5, RZ, RZ, R13 ;  /* 0x000000ffff053224 */ /* 0x000fca00078e000d */
[----:B------:R0:W-:Y:S01]  /*9a70*/  @P3 STG.E.U16 desc[UR36][R4.64+0x42], R43 ;  /* 0x0000422b04003986 */ /* 0x0001e2000c101524 */
[----:B------:R-:W-:-:S03]  /*9a80*/  ISETP.GT.AND P3, PT, R0, 0x29, P2 ;  /* 0x000000290000780c */ /* 0x000fc60001764270 */
[----:B------:R-:W-:Y:S01]  /*9a90*/  @P4 STG.E.U16 desc[UR36][R6.64+0x50], R44 ;  /* 0x0000502c06004986 */ /* 0x000fe2000c101524 */
[----:B------:R-:W-:-:S03]  /*9aa0*/  ISETP.GT.AND P4, PT, R0, 0x30, P1 ;  /* 0x000000300000780c */ /* 0x000fc60000f84270 */
[----:B------:R-:W-:Y:S01]  /*9ab0*/  @P5 STG.E.U16 desc[UR36][R6.64+0x52], R45 ;  /* 0x0000522d06005986 */ /* 0x000fe2000c101524 */
[----:B------:R-:W-:Y:S01]  /*9ac0*/  ISETP.GT.AND P5, PT, R0, 0x31, P1 ;  /* 0x000000310000780c */ /* 0x000fe20000fa4270 */
[----:B0-----:R-:W-:Y:S02]  /*9ad0*/  @P0 IMAD.MOV.U32 R4, RZ, RZ, R12 ;  /* 0x000000ffff040224 */ /* 0x001fe400078e000c */
[----:B------:R-:W-:-:S05]  /*9ae0*/  @P0 IMAD.MOV.U32 R5, RZ, RZ, R13 ;  /* 0x000000ffff050224 */ /* 0x000fca00078e000d */
[----:B------:R0:W-:Y:S01]  /*9af0*/  @P0 STG.E.U16 desc[UR36][R4.64+0x50], R46 ;  /* 0x0000502e04000986 */ /* 0x0001e2000c101524 */
[----:B------:R-:W-:Y:S02]  /*9b00*/  ISETP.GT.AND P0, PT, R0, 0x30, P2 ;  /* 0x000000300000780c */ /* 0x000fe40001704270 */
[----:B0-----:R-:W-:Y:S01]  /*9b10*/  @P3 MOV R4, R12 ;  /* 0x0000000c00043202 */ /* 0x001fe20000000f00 */
        /* <DEDUP_REMOVED lines=42> */
[----:B------:R-:W-:Y:S02]  /*9dc0*/  ISETP.GT.AND P5, PT, R0, 0x51, P1 ;  /* 0x000000510000780c */ /* 0x000fe40000fa4270 */
[----:B0-----:R-:W-:Y:S01]  /*9dd0*/  @P0 MOV R4, R12 ;  /* 0x0000000c00040202 */ /* 0x001fe20000000f00 */
        /* <DEDUP_REMOVED lines=54> */
[C---:B------:R-:W-:Y:S02]  /*a140*/  ISETP.GT.AND P3, PT, R0.reuse, 0x78, P1 ;  /* 0x000000780000780c */ /* 0x040fe40000f64270 */
[C---:B------:R-:W-:Y:S01]  /*a150*/  ISETP.GT.AND P1, PT, R0.reuse, 0x79, P1 ;  /* 0x000000790000780c */ /* 0x040fe20000f24270 */
[----:B------:R-:W-:Y:S01]  /*a160*/  @P4 STG.E.U16 desc[UR36][R6.64+0xe0], R80 ;  /* 0x0000e05006004986 */ /* 0x000fe2000c101524 */
[----:B------:R-:W-:-:S03]  /*a170*/  ISETP.GT.AND P4, PT, R0, 0x71, P2 ;  /* 0x000000710000780c */ /* 0x000fc60001784270 */
[----:B------:R-:W-:Y:S01]  /*a180*/  @P5 STG.E.U16 desc[UR36][R6.64+0xe2], R81 ;  /* 0x0000e25106005986 */ /* 0x000fe2000c101524 */
[C---:B------:R-:W-:Y:S02]  /*a190*/  ISETP.GT.AND P5, PT, R0.reuse, 0x78, P2 ;  /* 0x000000780000780c */ /* 0x040fe400017a4270 */
[----:B------:R-:W-:Y:S01]  /*a1a0*/  ISETP.GT.AND P2, PT, R0, 0x79, P2 ;  /* 0x000000790000780c */ /* 0x000fe20001744270 */
[----:B0-----:R-:W-:Y:S02]  /*a1b0*/  @P0 IMAD.MOV.U32 R4, RZ, RZ, R12 ;  /* 0x000000ffff040224 */ /* 0x001fe400078e000c */
[----:B------:R-:W-:-:S05]  /*a1c0*/  @P0 IMAD.MOV.U32 R5, RZ, RZ, R13 ;  /* 0x000000ffff050224 */ /* 0x000fca00078e000d */
[----:B------:R0:W-:Y:S02]  /*a1d0*/  @P0 STG.E.U16 desc[UR36][R4.64+0xe0], R82 ;  /* 0x0000e05204000986 */ /* 0x0001e4000c101524 */
[----:B0-----:R-:W-:Y:S02]  /*a1e0*/  @P4 IMAD.MOV.U32 R4, RZ, RZ, R12 ;  /* 0x000000ffff044224 */ /* 0x001fe400078e000c */
[----:B------:R-:W-:-:S05]  /*a1f0*/  @P4 IMAD.MOV.U32 R5, RZ, RZ, R13 ;  /* 0x000000ffff054224 */ /* 0x000fca00078e000d */
[----:B------:R0:W-:Y:S04]  /*a200*/  @P4 STG.E.U16 desc[UR36][R4.64+0xe2], R83 ;  /* 0x0000e25304004986 */ /* 0x0001e8000c101524 */
[----:B------:R1:W-:Y:S04]  /*a210*/  @P3 STG.E.U16 desc[UR36][R6.64+0xf0], R84 ;  /* 0x0000f05406003986 */ /* 0x0003e8000c101524 */
[----:B------:R1:W-:Y:S01]  /*a220*/  @P1 STG.E.U16 desc[UR36][R6.64+0xf2], R85 ;  /* 0x0000f25506001986 */ /* 0x0003e2000c101524 */
[----:B0-----:R-:W-:Y:S02]  /*a230*/  @P5 IMAD.MOV.U32 R4, RZ, RZ, R12 ;  /* 0x000000ffff045224 */ /* 0x001fe400078e000c */
[----:B------:R-:W-:-:S05]  /*a240*/  @P5 IMAD.MOV.U32 R5, RZ, RZ, R13 ;  /* 0x000000ffff055224 */ /* 0x000fca00078e000d */
[----:B------:R1:W-:Y:S04]  /*a250*/  @P5 STG.E.U16 desc[UR36][R4.64+0xf0], R86 ;  /* 0x0000f05604005986 */ /* 0x0003e8000c101524 */
[----:B------:R1:W-:Y:S02]  /*a260*/  @P2 STG.E.U16 desc[UR36][R12.64+0xf2], R87 ;  /* 0x0000f2570c002986 */ /* 0x0003e4000c101524 */
.L_x_281:
[----:B------:R-:W-:Y:S05]  /*a270*/  BSYNC B0 ;  /* 0x0000000000007941 */ /* 0x000fea0003800000 */
.L_x_29:
[----:B------:R-:W-:Y:S01]  /*a280*/  ULDC UR4, c[0x0][0xc] ;  /* 0x0000030000047ab9 */ /* 0x000fe20000000800 */
[----:B------:R-:W-:Y:S01]  /*a290*/  ULDC UR5, c[0x0][0x10] ;  /* 0x0000040000057ab9 */ /* 0x000fe20000000800 */
[----:B0-----:R-:W0:Y:S01]  /*a2a0*/  LDC R3, c[0x0][0x14] ;  /* 0x00000500ff037b82 */ /* 0x001e220000000800 */
[----:B------:R-:W-:Y:S01]  /*a2b0*/  UIMAD.WIDE.U32 UR4, UR4, UR5, URZ ;  /* 0x00000005040472a5 */ /* 0x000fe2000f8e003f */
[----:B------:R-:W-:Y:S01]  /*a2c0*/  PRMT R0, RZ, 0x7610, R0 ;  /* 0x00007610ff007816 */ /* 0x000fe20000000000 */
[----:B------:R-:W-:Y:S01]  /*a2d0*/  IMAD.MOV.U32 R153, RZ, RZ, -0x1 ;  /* 0xffffffffff997424 */ /* 0x000fe200078e00ff */
[----:B------:R-:W-:-:S03]  /*a2e0*/  MOV R23, 0xffffffff ;  /* 0xffffffff00177802 */ /* 0x000fc60000000f00 */
[----:B0-----:R-:W-:-:S04]  /*a2f0*/  IMAD.WIDE.U32 R16, R3, UR4, R16 ;  /* 0x0000000403107c25 */ /* 0x001fc8000f8e0010 */
[----:B------:R-:W-:Y:S01]  /*a300*/  IMAD R3, R3, UR5, RZ ;  /* 0x0000000503037c24 */ /* 0x000fe2000f8e02ff */
[----:B------:R-:W-:Y:S02]  /*a310*/  ULDC.64 UR4, c[0x0][0x650] ;  /* 0x0001940000047ab9 */ /* 0x000fe40000000a00 */
[----:B------:R-:W-:Y:S01]  /*a320*/  ISETP.GE.U32.AND P0, PT, R16, UR4, PT ;  /* 0x0000000410007c0c */ /* 0x000fe2000bf06070 */
[----:B------:R-:W-:-:S05]  /*a330*/  IMAD.IADD R17, R17, 0x1, R3 ;  /* 0x0000000111117824 */ /* 0x000fca00078e0203 */
[----:B------:R-:W-:-:S13]  /*a340*/  ISETP.GE.U32.AND.EX P0, PT, R17, UR5, PT, P0 ;  /* 0x0000000511007c0c */ /* 0x000fda000bf06100 */
[----:B------:R-:W-:Y:S05]  /*a350*/  @P0 BRA `(.L_x_282) ;  /* 0x0000000400640947 */ /* 0x000fea0003800000 */
[----:B-1----:R-:W0:Y:S01]  /*a360*/  S2R R12, SR_CTAID.X ;  /* 0x00000000000c7919 */ /* 0x002e220000002500 */
[----:B--2---:R-:W1:Y:S01]  /*a370*/  LDC.64 R10, c[0x0][0x628] ;  /* 0x00018a00ff0a7b82 */ /* 0x004e620000000a00 */
[----:B------:R-:W-:Y:S01]  /*a380*/  ULDC UR4, c[0x0][0x150] ;  /* 0x0000540000047ab9 */ /* 0x000fe20000000800 */
[----:B------:R-:W-:Y:S01]  /*a390*/  IMAD.MOV.U32 R8, RZ, RZ, R16 ;  /* 0x000000ffff087224 */ /* 0x000fe200078e0010 */
[----:B------:R-:W2:Y:S01]  /*a3a0*/  S2R R24, SR_CTAID.Y ;  /* 0x0000000000187919 */ /* 0x000ea20000002600 */
[----:B------:R-:W-:-:S04]  /*a3b0*/  IMAD.MOV.U32 R9, RZ, RZ, R17 ;  /* 0x000000ffff097224 */ /* 0x000fc800078e0011 */
[----:B------:R-:W2:Y:S08]  /*a3c0*/  LDC R21, c[0x0][0x144] ;  /* 0x00005100ff157b82 */ /* 0x000eb00000000800 */
[----:B------:R-:W2:Y:S08]  /*a3d0*/  LDC R0, c[0x0][0x630] ;  /* 0x00018c00ff007b82 */ /* 0x000eb00000000800 */
[----:B------:R-:W2:Y:S01]  /*a3e0*/  LDC.64 R14, c[0x0][0x620] ;  /* 0x00018800ff0e7b82 */ /* 0x000ea20000000a00 */
[----:B-1----:R-:W-:-:S04]  /*a3f0*/  ISETP.NE.U32.AND P0, PT, R10, RZ, PT ;  /* 0x000000ff0a00720c */ /* 0x002fc80003f05070 */
[----:B------:R-:W-:Y:S02]  /*a400*/  ISETP.NE.AND.EX P0, PT, R11, RZ, PT, P0 ;  /* 0x000000ff0b00720c */ /* 0x000fe40003f05300 */
[----:B0-----:R-:W-:-:S05]  /*a410*/  I2FP.F32.U32 R3, R12 ;  /* 0x0000000c00037245 */ /* 0x001fca0000201000 */
[----:B------:R-:W-:-:S04]  /*a420*/  FMUL R3, R3, UR4 ;  /* 0x0000000403037c20 */ /* 0x000fc80008400000 */
[----:B------:R0:W1:Y:S02]  /*a430*/  F2I.U32.TRUNC.NTZ R20, R3 ;  /* 0x0000000300147305 */ /* 0x000064000020f000 */
[----:B------:R-:W-:Y:S05]  /*a440*/  @!P0 BRA `(.L_x_283) ;  /* 0x0000000000288947 */ /* 0x000fea0003800000 */
[----:B0-----:R-:W0:Y:S02]  /*a450*/  LDC R3, c[0x0][0x634] ;  /* 0x00018d00ff037b82 */ /* 0x001e240000000800 */
[----:B0-----:R-:W-:-:S05]  /*a460*/  IADD3 R3, P0, R16, R3, RZ ;  /* 0x0000000310037210 */ /* 0x001fca0007f1e0ff */
        /* <DEDUP_REMOVED lines=8> */
.L_x_283:
[----:B------:R-:W3:Y:S01]  /*a4f0*/  LDC.64 R28, c[0x0][0x640] ;  /* 0x00019000ff1c7b82 */ /* 0x000ee20000000a00 */
[-CC-:B--2---:R-:W-:Y:S01]  /*a500*/  SHF.R.U64 R23, R8, R0.reuse, R9.reuse ;  /* 0x0000000008177219 */ /* 0x184fe20000001209 */
[----:B-1----:R-:W-:Y:S01]  /*a510*/  IMAD.MOV R20, RZ, RZ, -R20 ;  /* 0x000000ffff147224 */ /* 0x002fe200078e0a14 */
[----:B------:R-:W-:Y:S01]  /*a520*/  SHF.R.U32.HI R0, RZ, R0, R9 ;  /* 0x00000000ff007219 */ /* 0x000fe20000011609 */
[----:B------:R-:W-:Y:S01]  /*a530*/  ULDC UR4, c[0x0][0x154] ;  /* 0x0000550000047ab9 */ /* 0x000fe20000000800 */
[----:B0-----:R-:W-:Y:S01]  /*a540*/  IADD3 R3, P0, RZ, -R23, RZ ;  /* 0x80000017ff037210 */ /* 0x001fe20007f1e0ff */
[----:B------:R-:W-:Y:S02]  /*a550*/  IMAD R21, R21, R20, R12 ;  /* 0x0000001415157224 */ /* 0x000fe400078e020c */
[----:B------:R-:W0:Y:S01]  /*a560*/  LDC R6, c[0x0][0x618] ;  /* 0x00018600ff067b82 */ /* 0x000e220000000800 */
[----:B------:R-:W-:Y:S02]  /*a570*/  IMAD.MOV.U32 R7, RZ, RZ, 0x1 ;  /* 0x00000001ff077424 */ /* 0x000fe400078e00ff */
[----:B------:R-:W-:-:S04]  /*a580*/  IMAD.X R5, RZ, RZ, ~R0, P0 ;  /* 0x000000ffff057224 */ /* 0x000fc800000e0e00 */
[-C--:B------:R-:W-:Y:S01]  /*a590*/  IMAD R0, R5, R14.reuse, RZ ;  /* 0x0000000e05007224 */ /* 0x080fe200078e02ff */
[----:B------:R-:W1:Y:S01]  /*a5a0*/  LDC R8, c[0x0][0x608] ;  /* 0x00018200ff087b82 */ /* 0x000e620000000800 */
[----:B------:R-:W-:-:S04]  /*a5b0*/  IMAD.WIDE.U32 R4, R3, R14, R16 ;  /* 0x0000000e03047225 */ /* 0x000fc800078e0010 */
[----:B------:R-:W-:Y:S01]  /*a5c0*/  IMAD R3, R3, R15, R0 ;  /* 0x0000000f03037224 */ /* 0x000fe200078e0200 */
[----:B------:R-:W-:Y:S02]  /*a5d0*/  I2FP.F32.U32 R0, R24 ;  /* 0x0000001800007245 */ /* 0x000fe40000201000 */
[----:B------:R-:W2:Y:S01]  /*a5e0*/  LDC R26, c[0x0][0x658] ;  /* 0x00019600ff1a7b82 */ /* 0x000ea20000000800 */
[----:B------:R-:W-:Y:S01]  /*a5f0*/  IMAD.IADD R3, R5, 0x1, R3 ;  /* 0x0000000105037824 */ /* 0x000fe200078e0203 */
[----:B---3--:R-:W-:Y:S01]  /*a600*/  ISETP.NE.U32.AND P0, PT, R28, RZ, PT ;  /* 0x000000ff1c00720c */ /* 0x008fe20003f05070 */
[----:B------:R-:W-:Y:S01]  /*a610*/  FMUL R0, R0, UR4 ;  /* 0x0000000400007c20 */ /* 0x000fe20008400000 */
[----:B------:R-:W-:Y:S02]  /*a620*/  IMAD.MOV.U32 R5, RZ, RZ, -0x1 ;  /* 0xffffffffff057424 */ /* 0x000fe400078e00ff */
[----:B------:R-:W-:Y:S01]  /*a630*/  ISETP.NE.AND.EX P0, PT, R29, RZ, PT, P0 ;  /* 0x000000ff1d00720c */ /* 0x000fe20003f05300 */
[----:B------:R3:W2:Y:S01]  /*a640*/  F2I.U32.TRUNC.NTZ R13, R0 ;  /* 0x00000000000d7305 */ /* 0x0006a2000020f000 */
[----:B------:R-:W3:Y:S01]  /*a650*/  LDC R15, c[0x0][0x148] ;  /* 0x00005200ff0f7b82 */ /* 0x000ee20000000800 */
[----:B0-----:R-:W-:-:S02]  /*a660*/  SHF.R.U64 R12, R4, R6, R3 ;  /* 0x00000006040c7219 */ /* 0x001fc40000001203 */
[----:B------:R-:W-:-:S05]  /*a670*/  SHF.R.U32.HI R3, RZ, R6, R3 ;  /* 0x00000006ff037219 */ /* 0x000fca0000011603 */
[----:B------:R-:W0:Y:S01]  /*a680*/  LDC R20, c[0x0][0x600] ;  /* 0x00018000ff147b82 */ /* 0x000e220000000800 */
[-CC-:B-1----:R-:W-:Y:S02]  /*a690*/  SHF.R.U64 R10, R12, R8.reuse, R3.reuse ;  /* 0x000000080c0a7219 */ /* 0x182fe40000001203 */
[----:B------:R-:W-:-:S05]  /*a6a0*/  SHF.R.U32.HI R3, RZ, R8, R3 ;  /* 0x00000008ff037219 */ /* 0x000fca0000011603 */
[----:B------:R-:W1:Y:S01]  /*a6b0*/  LDC R27, c[0x0][0x648] ;  /* 0x00019200ff1b7b82 */ /* 0x000e620000000800 */
[-C--:B--2---:R-:W-:Y:S02]  /*a6c0*/  SHF.L.U32 R4, R5, R26.reuse, RZ ;  /* 0x0000001a05047219 */ /* 0x084fe400000006ff */
[--C-:B------:R-:W-:Y:S02]  /*a6d0*/  SHF.R.U64 R14, R10, R26, R3.reuse ;  /* 0x0000001a0a0e7219 */ /* 0x100fe40000001203 */
[----:B------:R-:W-:Y:S02]  /*a6e0*/  LOP3.LUT R25, RZ, R4, RZ, 0x33, !PT ;  /* 0x00000004ff197212 */ /* 0x000fe400078e33ff */
[-C--:B------:R-:W-:Y:S01]  /*a6f0*/  SHF.R.U32.HI R5, RZ, R26.reuse, R3 ;  /* 0x0000001aff057219 */ /* 0x080fe20000011603 */
[----:B------:R-:W2:Y:S01]  /*a700*/  LDC R30, c[0x0][0x638] ;  /* 0x00018e00ff1e7b82 */ /* 0x000ea20000000800 */
[----:B------:R-:W-:Y:S01]  /*a710*/  SHF.L.U32 R152, R7, R26, RZ ;  /* 0x0000001a07987219 */ /* 0x000fe200000006ff */
[----:B------:R-:W-:-:S06]  /*a720*/  IMAD.MOV.U32 R4, RZ, RZ, R14 ;  /* 0x000000ffff047224 */ /* 0x000fcc00078e000e */
[----:B------:R-:W0:Y:S01]  /*a730*/  LDC R31, c[0x0][0x610] ;  /* 0x00018400ff1f7b82 */ /* 0x000e220000000800 */
[----:B------:R-:W-:Y:S05]  /*a740*/  @!P0 BRA `(.L_x_284) ;  /* 0x0000000000288947 */ /* 0x000fea0003800000 */
[----:B------:R-:W4:Y:S02]  /*a750*/  LDC R3, c[0x0][0x64c] ;  /* 0x00019300ff037b82 */ /* 0x000f240000000800 */
[----:B----4-:R-:W-:-:S05]  /*a760*/  IADD3 R3, P0, R14, R3, RZ ;  /* 0x000000030e037210 */ /* 0x010fca0007f1e0ff */
[----:B------:R-:W-:-:S04]  /*a770*/  IMAD.X R11, RZ, RZ, R5, P0 ;  /* 0x000000ffff0b7224 */ /* 0x000fc800000e0605 */
[----:B------:R-:W-:-:S04]  /*a780*/  IMAD.WIDE.U32 R4, R11, R28, RZ ;  /* 0x0000001c0b047225 */ /* 0x000fc800078e00ff */
[----:B------:R-:W-:-:S04]  /*a790*/  IMAD.WIDE.U32 R6, P0, R3, R29, R4 ;  /* 0x0000001d03067225 */ /* 0x000fc80007800004 */
[----:B------:R-:W-:Y:S01]  /*a7a0*/  IMAD.WIDE.U32 R4, R3, R28, RZ ;  /* 0x0000001c03047225 */ /* 0x000fe200078e00ff */
[----:B------:R-:W-:-:S03]  /*a7b0*/  MOV R8, R7 ;  /* 0x0000000700087202 */ /* 0x000fc60000000f00 */
[----:B------:R-:W-:Y:S01]  /*a7c0*/  IMAD.X R9, RZ, RZ, RZ, P0 ;  /* 0x000000ffff097224 */ /* 0x000fe200000e06ff */
[----:B------:R-:W-:-:S05]  /*a7d0*/  IADD3 RZ, P0, R5, R6, RZ ;  /* 0x0000000605ff7210 */ /* 0x000fca0007f1e0ff */
[----:B------:R-:W-:-:S08]  /*a7e0*/  IMAD.WIDE.U32.X R4, R11, R29, R8, P0 ;  /* 0x0000001d0b047225 */ /* 0x000fd000000e0408 */
.L_x_284:
[----:B------:R-:W-:Y:S01]  /*a7f0*/  ISETP.NE.AND P0, PT, R2, 0x1, PT ;  /* 0x000000010200780c */ /* 0x000fe20003f05270 */
[----:B0-----:R-:W-:Y:S01]  /*a800*/  VIADD R7, R20, 0xffffffff ;  /* 0xffffffff14077836 */ /* 0x001fe20000000000 */
[----:B-1-3--:R-:W-:Y:S01]  /*a810*/  SHF.R.U64 R0, R4, R27, R5 ;  /* 0x0000001b04007219 */ /* 0x00afe20000001205 */
[----:B------:R-:W-:Y:S01]  /*a820*/  IMAD.MOV R13, RZ, RZ, -R13 ;  /* 0x000000ffff0d7224 */ /* 0x000fe200078e0a0d */
[----:B------:R-:W-:Y:S01]  /*a830*/  LOP3.LUT R5, R10, R25, RZ, 0xc0, !PT ;  /* 0x000000190a057212 */ /* 0x000fe200078ec0ff */
[----:B------:R-:W-:Y:S02]  /*a840*/  IMAD.MOV.U32 R4, RZ, RZ, 0x1 ;  /* 0x00000001ff047424 */ /* 0x000fe400078e00ff */
[----:B------:R-:W-:Y:S02]  /*a850*/  IMAD.MOV R3, RZ, RZ, -R0 ;  /* 0x000000ffff037224 */ /* 0x000fe400078e0a00 */
[----:B------:R-:W-:Y:S01]  /*a860*/  IMAD R152, R152, R0, R5 ;  /* 0x0000000098987224 */ /* 0x000fe200078e0205 */
[----:B------:R-:W-:Y:S01]  /*a870*/  LOP3.LUT R5, R12, R7, RZ, 0xc0, !PT ;  /* 0x000000070c057212 */ /* 0x000fe200078ec0ff */
[----:B--2---:R-:W-:-:S02]  /*a880*/  IMAD R0, R3, R30, R14 ;  /* 0x0000001e03007224 */ /* 0x004fc400078e020e */
[----:B------:R-:W-:Y:S02]  /*a890*/  @P0 IMAD R21, R15, R13, R24 ;  /* 0x0000000d0f150224 */ /* 0x000fe400078e0218 */
[----:B------:R-:W-:Y:S01]  /*a8a0*/  IMAD R3, R0, R20, R5 ;  /* 0x0000001400037224 */ /* 0x000fe200078e0205 */
[----:B------:R-:W-:Y:S01]  /*a8b0*/  PRMT R0, R4, 0x7610, R0 ;  /* 0x0000761004007816 */ /* 0x000fe20000000000 */
[----:B------:R-:W-:-:S05]  /*a8c0*/  IMAD R152, R152, R31, R21 ;  /* 0x0000001f98987224 */ /* 0x000fca00078e0215 */
[----:B------:R-:W-:Y:S02]  /*a8d0*/  SEL R153, R3, R152, !P0 ;  /* 0x0000009803997207 */ /* 0x000fe40004000000 */
[----:B------:R-:W-:-:S07]  /*a8e0*/  SEL R152, R152, R3, !P0 ;  /* 0x0000000398987207 */ /* 0x000fce0004000000 */
.L_x_282:
[----:B------:R-:W-:-:S13]  /*a8f0*/  LOP3.LUT P0, RZ, R0, 0xff, RZ, 0xc0, !PT ;  /* 0x000000ff00ff7812 */ /* 0x000fda000780c0ff */
[----:B------:R-:W-:Y:S05]  /*a900*/  @P0 BRA `(.L_x_285) ;  /* 0xffffff6800240947 */ /* 0x000fea000383ffff */
[----:B------:R-:W-:Y:S05]  /*a910*/  EXIT ;  /* 0x000000000000794d */ /* 0x000fea0003800000 */
.L_x_4:
[----:B0-----:R-:W-:Y:S01]  /*a920*/  ULDC.64 UR4, c[0x0][0x650] ;  /* 0x0001940000047ab9 */ /* 0x001fe20000000a00 */
        /* <DEDUP_REMOVED lines=25> */
.L_x_287:
[--C-:B------:R-:W-:Y:S01]  /*aac0*/  SHF.R.U64 R12, R10, R14, R11.reuse ;  /* 0x0000000e0a0c7219 */ /* 0x100fe2000000120b */
[----:B------:R-:W0:Y:S01]  /*aad0*/  LDC R22, c[0x0][0x618] ;  /* 0x00018600ff167b82 */ /* 0x000e220000000800 */
[----:B------:R-:W-:Y:S01]  /*aae0*/  I2FP.F32.U32 R6, R4 ;  /* 0x0000000400067245 */ /* 0x000fe20000201000 */
[----:B------:R-:W-:Y:S01]  /*aaf0*/  ULDC UR4, c[0x0][0x150] ;  /* 0x0000540000047ab9 */ /* 0x000fe20000000800 */
[----:B------:R-:W-:Y:S02]  /*ab00*/  SHF.R.U32.HI R5, RZ, R14, R11 ;  /* 0x0000000eff057219 */ /* 0x000fe4000001160b */
[----:B------:R-:W-:Y:S01]  /*ab10*/  IADD3 R9, P0, RZ, -R12, RZ ;  /* 0x8000000cff097210 */ /* 0x000fe20007f1e0ff */
[----:B------:R-:W-:Y:S01]  /*ab20*/  FMUL R11, R6, UR4 ;  /* 0x00000004060b7c20 */ /* 0x000fe20008400000 */
[----:B------:R-:W-:Y:S01]  /*ab30*/  ULDC UR4, c[0x0][0x154] ;  /* 0x0000550000047ab9 */ /* 0x000fe20000000800 */
[----:B------:R-:W1:Y:S02]  /*ab40*/  LDC.64 R24, c[0x0][0x640] ;  /* 0x00019000ff187b82 */ /* 0x000e640000000a00 */
[----:B------:R-:W-:-:S02]  /*ab50*/  IMAD.X R5, RZ, RZ, ~R5, P0 ;  /* 0x000000ffff057224 */ /* 0x000fc400000e0e05 */
[----:B------:R-:W2:Y:S01]  /*ab60*/  F2I.U32.TRUNC.NTZ R11, R11 ;  /* 0x0000000b000b7305 */ /* 0x000ea2000020f000 */
[----:B------:R-:W-:-:S03]  /*ab70*/  IMAD.WIDE.U32 R6, R9, R20, R16 ;  /* 0x0000001409067225 */ /* 0x000fc600078e0010 */
[----:B------:R-:W3:Y:S01]  /*ab80*/  LDC R13, c[0x0][0x144] ;  /* 0x00005100ff0d7b82 */ /* 0x000ee20000000800 */
[----:B------:R-:W-:-:S04]  /*ab90*/  IMAD R8, R5, R20, RZ ;  /* 0x0000001405087224 */ /* 0x000fc800078e02ff */
[----:B------:R-:W-:Y:S02]  /*aba0*/  IMAD R5, R9, R21, R8 ;  /* 0x0000001509057224 */ /* 0x000fe400078e0208 */
[----:B------:R-:W-:Y:S01]  /*abb0*/  IMAD.MOV.U32 R8, RZ, RZ, -0x1 ;  /* 0xffffffffff087424 */ /* 0x000fe200078e00ff */
[----:B------:R-:W4:Y:S02]  /*abc0*/  LDC R14, c[0x0][0x608] ;  /* 0x00018200ff0e7b82 */ /* 0x000f240000000800 */
[----:B------:R-:W-:Y:S02]  /*abd0*/  IADD3 R5, R7, R5, RZ ;  /* 0x0000000507057210 */ /* 0x000fe40007ffe0ff */
[----:B------:R-:W-:Y:S02]  /*abe0*/  I2FP.F32.U32 R7, R3 ;  /* 0x0000000300077245 */ /* 0x000fe40000201000 */
[-C--:B0-----:R-:W-:Y:S01]  /*abf0*/  SHF.R.U64 R10, R6, R22.reuse, R5 ;  /* 0x00000016060a7219 */ /* 0x081fe20000001205 */
[----:B--2---:R-:W-:Y:S01]  /*ac00*/  IMAD.MOV R6, RZ, RZ, -R11 ;  /* 0x000000ffff067224 */ /* 0x004fe200078e0a0b */
[----:B------:R-:W0:Y:S01]  /*ac10*/  LDC R9, c[0x0][0x658] ;  /* 0x00019600ff097b82 */ /* 0x000e220000000800 */
[----:B-1----:R-:W-:Y:S01]  /*ac20*/  ISETP.NE.U32.AND P0, PT, R24, RZ, PT ;  /* 0x000000ff1800720c */ /* 0x002fe20003f05070 */
[----:B------:R-:W-:Y:S01]  /*ac30*/  FMUL R7, R7, UR4 ;  /* 0x0000000407077c20 */ /* 0x000fe20008400000 */
[----:B------:R-:W-:-:S02]  /*ac40*/  SHF.R.U32.HI R5, RZ, R22, R5 ;  /* 0x00000016ff057219 */ /* 0x000fc40000011605 */
[----:B------:R-:W-:-:S03]  /*ac50*/  ISETP.NE.AND.EX P0, PT, R25, RZ, PT, P0 ;  /* 0x000000ff1900720c */ /* 0x000fc60003f05300 */
[----:B------:R-:W1:Y:S01]  /*ac60*/  LDC R20, c[0x0][0x148] ;  /* 0x00005200ff147b82 */ /* 0x000e620000000800 */
[----:B---3--:R-:W-:Y:S02]  /*ac70*/  IMAD R23, R13, R6, R4 ;  /* 0x000000060d177224 */ /* 0x008fe400078e0204 */
[----:B------:R-:W-:-:S05]  /*ac80*/  IMAD.MOV.U32 R6, RZ, RZ, 0x1 ;  /* 0x00000001ff067424 */ /* 0x000fca00078e00ff */
[----:B------:R-:W2:Y:S01]  /*ac90*/  LDC R21, c[0x0][0x600] ;  /* 0x00018000ff157b82 */ /* 0x000ea20000000800 */
[-CC-:B----4-:R-:W-:Y:S02]  /*aca0*/  SHF.R.U64 R13, R10, R14.reuse, R5.reuse ;  /* 0x0000000e0a0d7219 */ /* 0x190fe40000001205 */
[----:B------:R-:W-:Y:S02]  /*acb0*/  SHF.R.U32.HI R4, RZ, R14, R5 ;  /* 0x0000000eff047219 */ /* 0x000fe40000011605 */
[----:B------:R3:W4:Y:S03]  /*acc0*/  F2I.U32.TRUNC.NTZ R14, R7 ;  /* 0x00000007000e7305 */ /* 0x000726000020f000 */
[----:B------:R-:W1:Y:S01]  /*acd0*/  LDC R26, c[0x0][0x648] ;  /* 0x00019200ff1a7b82 */ /* 0x000e620000000800 */
[-C--:B0-----:R-:W-:Y:S02]  /*ace0*/  SHF.R.U64 R15, R13, R9.reuse, R4 ;  /* 0x000000090d0f7219 */ /* 0x081fe40000001204 */
[----:B------:R-:W-:-:S02]  /*acf0*/  SHF.L.U32 R8, R8, R9, RZ ;  /* 0x0000000908087219 */ /* 0x000fc400000006ff */
[-C--:B------:R-:W-:Y:S01]  /*ad00*/  SHF.R.U32.HI R5, RZ, R9.reuse, R4 ;  /* 0x00000009ff057219 */ /* 0x080fe20000011604 */
[----:B------:R-:W-:Y:S01]  /*ad10*/  IMAD.MOV.U32 R4, RZ, RZ, R15 ;  /* 0x000000ffff047224 */ /* 0x000fe200078e000f */
[----:B------:R-:W-:Y:S01]  /*ad20*/  SHF.L.U32 R22, R6, R9, RZ ;  /* 0x0000000906167219 */ /* 0x000fe200000006ff */
[----:B------:R-:W0:Y:S01]  /*ad30*/  LDC R27, c[0x0][0x638] ;  /* 0x00018e00ff1b7b82 */ /* 0x000e220000000800 */
[----:B------:R-:W-:-:S07]  /*ad40*/  LOP3.LUT R28, RZ, R8, RZ, 0x33, !PT ;  /* 0x00000008ff1c7212 */ /* 0x000fce00078e33ff */
        /* <DEDUP_REMOVED lines=12> */
.L_x_288:
[----:B------:R-:W-:Y:S01]  /*ae10*/  ISETP.NE.AND P0, PT, R2, 0x1, PT ;  /* 0x000000010200780c */ /* 0x000fe20003f05270 */
[----:B--2---:R-:W-:Y:S01]  /*ae20*/  VIADD R7, R21, 0xffffffff ;  /* 0xffffffff15077836 */ /* 0x004fe20000000000 */
[----:B-1----:R-:W-:Y:S01]  /*ae30*/  SHF.R.U64 R5, R4, R26, R5 ;  /* 0x0000001a04057219 */ /* 0x002fe20000001205 */
[----:B------:R-:W-:Y:S01]  /*ae40*/  IMAD.MOV R14, RZ, RZ, -R14 ;  /* 0x000000ffff0e7224 */ /* 0x000fe200078e0a0e */
[----:B------:R-:W-:Y:S01]  /*ae50*/  LOP3.LUT R4, R13, R28, RZ, 0xc0, !PT ;  /* 0x0000001c0d047212 */ /* 0x000fe200078ec0ff */
[----:B------:R-:W-:Y:S01]  /*ae60*/  IMAD.MOV.U32 R8, RZ, RZ, R12 ;  /* 0x000000ffff087224 */ /* 0x000fe200078e000c */
[----:B------:R-:W-:Y:S01]  /*ae70*/  LOP3.LUT R10, R10, R7, RZ, 0xc0, !PT ;  /* 0x000000070a0a7212 */ /* 0x000fe200078ec0ff */
[----:B------:R-:W-:Y:S02]  /*ae80*/  IMAD.MOV R6, RZ, RZ, -R5 ;  /* 0x000000ffff067224 */ /* 0x000fe400078e0a05 */
[----:B------:R-:W-:-:S04]  /*ae90*/  IMAD R4, R22, R5, R4 ;  /* 0x0000000516047224 */ /* 0x000fc800078e0204 */
[----:B------:R-:W-:Y:S02]  /*aea0*/  @P0 IMAD R23, R20, R14, R3 ;  /* 0x0000000e14170224 */ /* 0x000fe400078e0203 */
[----:B0-----:R-:W-:Y:S02]  /*aeb0*/  IMAD R3, R6, R27, R15 ;  /* 0x0000001b06037224 */ /* 0x001fe400078e020f */
[----:B------:R-:W-:Y:S02]  /*aec0*/  IMAD R7, R4, R29, R23 ;  /* 0x0000001d04077224 */ /* 0x000fe400078e0217 */
[----:B------:R-:W-:Y:S02]  /*aed0*/  IMAD R4, R3, R21, R10 ;  /* 0x0000001503047224 */ /* 0x000fe400078e020a */
[----:B------:R-:W-:-:S03]  /*aee0*/  IMAD.MOV.U32 R6, RZ, RZ, 0x1 ;  /* 0x00000001ff067424 */ /* 0x000fc600078e00ff */
[----:B------:R-:W-:Y:S02]  /*aef0*/  SEL R9, R4, R7, !P0 ;  /* 0x0000000704097207 */ /* 0x000fe40004000000 */
[----:B------:R-:W-:-:S07]  /*af00*/  SEL R7, R7, R4, !P0 ;  /* 0x0000000407077207 */ /* 0x000fce0004000000 */
.L_x_286:
[----:B------:R-:W-:-:S08]  /*af10*/  NOP ;  /* 0x0000000000007918 */ /* 0x000fd00000000000 */
[----:B------:R-:W0:-:S00]  /*af20*/  USETMAXREG.DEALLOC.CTAPOOL 0x28 ;  /* 0x00000028000079c8 */ /* 0x000e0000080e0500 */
[----:B0-----:R-:W-:-:S13]  /*af30*/  ISETP.NE.AND P0, PT, R0, RZ, PT ;  /* 0x000000ff0000720c */ /* 0x001fda0003f05270 */
[----:B------:R-:W-:Y:S05]  /*af40*/  @P0 EXIT ;  /* 0x000000000000094d */ /* 0x000fea0003800000 */
[----:B------:R-:W-:Y:S01]  /*af50*/  LOP3.LUT P0, RZ, R6, 0xff, RZ, 0xc0, !PT ;  /* 0x000000ff06ff7812 */ /* 0x000fe2000780c0ff */
[----:B------:R-:W-:Y:S01]  /*af60*/  IMAD.MOV.U32 R0, RZ, RZ, 0x1 ;  /* 0x00000001ff007424 */ /* 0x000fe200078e00ff */
[----:B------:R-:W-:-:S11]  /*af70*/  MOV R12, RZ ;  /* 0x000000ff000c7202 */ /* 0x000fd60000000f00 */
[----:B------:R-:W-:Y:S05]  /*af80*/  @!P0 BRA `(.L_x_289) ;  /* 0x0000000c00308947 */ /* 0x000fea0003800000 */
[----:B------:R-:W0:Y:S01]  /*af90*/  LDC R0, c[0x0][0x28c] ;  /* 0x0000a300ff007b82 */ /* 0x000e220000000800 */
[----:B------:R-:W-:Y:S01]  /*afa0*/  ULDC UR5, c[0x0][0x600] ;  /* 0x0001800000057ab9 */ /* 0x000fe20000000800 */
[----:B------:R-:W-:Y:S01]  /*afb0*/  ULDC UR4, c[0x0][0xc] ;  /* 0x0000030000047ab9 */ /* 0x000fe20000000800 */
[----:B------:R-:W-:Y:S01]  /*afc0*/  UIADD3 UR16, UR5, -0x1, URZ ;  /* 0xffffffff05107890 */ /* 0x000fe2000fffe03f */
[C---:B------:R-:W-:Y:S01]  /*afd0*/  LOP3.LUT P2, RZ, R18.reuse, 0x7f, RZ, 0xc0, !PT ;  /* 0x0000007f12ff7812 */ /* 0x040fe2000784c0ff */
[----:B------:R-:W-:Y:S01]  /*afe0*/  ULDC UR6, c[0x0][0x658] ;  /* 0x0001960000067ab9 */ /* 0x000fe20000000800 */
[----:B------:R-:W-:Y:S01]  /*aff0*/  ULDC UR5, c[0x0][0x10] ;  /* 0x0000040000057ab9 */ /* 0x000fe20000000800 */
[----:B------:R-:W-:Y:S01]  /*b000*/  UMOV UR7, 0xffffffff ;  /* 0xffffffff00077882 */ /* 0x000fe20000000000 */
[----:B------:R-:W-:Y:S01]  /*b010*/  UMOV UR8, 0x1 ;  /* 0x0000000100087882 */ /* 0x000fe20000000000 */
[----:B------:R-:W-:Y:S01]  /*b020*/  UIMAD.WIDE.U32 UR4, UR4, UR5, URZ ;  /* 0x00000005040472a5 */ /* 0x000fe2000f8e003f */
[----:B------:R-:W-:Y:S01]  /*b030*/  LOP3.LUT P0, RZ, R18, 0x1f, RZ, 0xc0, !PT ;  /* 0x0000001f12ff7812 */ /* 0x000fe2000780c0ff */
[----:B------:R-:W-:Y:S01]  /*b040*/  USHF.L.U32 UR7, UR7, UR6, URZ ;  /* 0x0000000607077299 */ /* 0x000fe2000800063f */
[----:B------:R-:W-:Y:S01]  /*b050*/  BSSY B0, `(.L_x_289) ;  /* 0x00000bf000007945 */ /* 0x000fe20003800000 */
[----:B------:R-:W-:Y:S01]  /*b060*/  USHF.L.U32 UR18, UR8, UR6, URZ ;  /* 0x0000000608127299 */ /* 0x000fe2000800063f */
[----:B------:R-:W-:Y:S01]  /*b070*/  IMAD.MOV.U32 R13, RZ, RZ, 0x1 ;  /* 0x00000001ff0d7424 */ /* 0x000fe200078e00ff */
[----:B------:R-:W-:Y:S01]  /*b080*/  LOP3.LUT R11, R19, 0x2, RZ, 0xfc, !PT ;  /* 0x00000002130b7812 */ /* 0x000fe200078efcff */
[----:B------:R-:W-:Y:S01]  /*b090*/  ULDC UR6, c[0x0][0x14] ;  /* 0x0000050000067ab9 */ /* 0x000fe20000000800 */
[----:B------:R-:W-:Y:S01]  /*b0a0*/  PLOP3.LUT P0, PT, P0, P2, PT, 0x8a, 0x0 ;  /* 0x000000000000781c */ /* 0x000fe20000705172 */
[----:B------:R-:W-:Y:S01]  /*b0b0*/  UIMAD.WIDE.U32 UR20, UR4, UR6, URZ ;  /* 0x00000006041472a5 */ /* 0x000fe2000f8e003f */
[----:B------:R-:W-:Y:S01]  /*b0c0*/  IMAD.MOV.U32 R12, RZ, RZ, RZ ;  /* 0x000000ffff0c7224 */ /* 0x000fe200078e00ff */
[----:B------:R-:W-:-:S02]  /*b0d0*/  UIMAD UR13, UR5, UR6, URZ ;  /* 0x00000006050d72a4 */ /* 0x000fc4000f8e023f */
[----:B------:R-:W-:Y:S01]  /*b0e0*/  ULOP3.LUT UR17, URZ, UR7, URZ, 0x33, !UPT ;  /* 0x000000073f117292 */ /* 0x000fe2000f8e333f */
[----:B0-----:R-:W-:Y:S01]  /*b0f0*/  VIADD R0, R0, 0xf ;  /* 0x0000000f00007836 */ /* 0x001fe20000000000 */
[----:B------:R-:W-:Y:S01]  /*b100*/  UIADD3 UR13, UR21, UR13, URZ ;  /* 0x0000000d150d7290 */ /* 0x000fe2000fffe03f */
[----:B------:R-:W-:-:S03]  /*b110*/  ULDC.64 UR22, c[0x0][0x198] ;  /* 0x0000660000167ab9 */ /* 0x000fc60000000a00 */
[----:B------:R-:W-:-:S04]  /*b120*/  SHF.R.S32.HI R3, RZ, 0x1f, R0 ;  /* 0x0000001fff037819 */ /* 0x000fc80000011400 */
[----:B------:R-:W-:Y:S01]  /*b130*/  LEA.HI R3, R3, R0, RZ, 0x4 ;  /* 0x0000000003037211 */ /* 0x000fe200078f20ff */
[----:B------:R-:W-:-:S03]  /*b140*/  IMAD.MOV.U32 R0, RZ, RZ, 0x1 ;  /* 0x00000001ff007424 */ /* 0x000fc600078e00ff */
[----:B------:R-:W-:-:S05]  /*b150*/  SHF.R.S32.HI R3, RZ, 0x4, R3 ;  /* 0x00000004ff037819 */ /* 0x000fca0000011403 */
[----:B------:R-:W-:-:S07]  /*b160*/  VIADD R10, R3, 0x1 ;  /* 0x00000001030a7836 */ /* 0x000fce0000000000 */
.L_x_301:
[----:B------:R-:W-:-:S03]  /*b170*/  UMOV UR4, 0xffffffff ;  /* 0xffffffff00047882 */ /* 0x000fc60000000000 */
[----:B------:R-:W-:Y:S05]  /*b180*/  BRA.DIV UR4, `(.L_x_290) ;  /* 0x0000001a04247947 */ /* 0x000fea000b800000 */
[----:B------:R-:W-:-:S13]  /*b190*/  ELECT P6, URZ, PT ;  /* 0x00000000003f782f */ /* 0x000fda00038c0000 */
.L_x_330:
[----:B------:R-:W0:Y:S01]  /*b1a0*/  LDC R4, c[0x0][0x28c] ;  /* 0x0000a300ff047b82 */ /* 0x000e220000000800 */
[----:B------:R-:W-:Y:S01]  /*b1b0*/  BSSY B1, `(.L_x_291) ;  /* 0x0000037000017945 */ /* 0x000fe20003800000 */
[----:B0-----:R-:W-:-:S13]  /*b1c0*/  ISETP.LT.OR P6, PT, R4, 0x1, !P6 ;  /* 0x000000010400780c */ /* 0x001fda00077c1670 */
[----:B------:R-:W-:Y:S05]  /*b1d0*/  @P6 BRA `(.L_x_292) ;  /* 0x0000000000d06947 */ /* 0x000fea0003800000 */
[----:B------:R-:W-:Y:S02]  /*b1e0*/  IMAD.SHL.U32 R15, R9, 0x80, RZ ;  /* 0x00000080090f7824 */ /* 0x000fe400078e00ff */
[----:B------:R-:W-:Y:S02]  /*b1f0*/  IMAD R18, R7, 0xc0, RZ ;  /* 0x000000c007127824 */ /* 0x000fe400078e02ff */
[----:B------:R-:W-:Y:S02]  /*b200*/  IMAD.MOV.U32 R20, RZ, RZ, RZ ;  /* 0x000000ffff147224 */ /* 0x000fe400078e00ff */
[----:B------:R-:W-:Y:S02]  /*b210*/  IMAD.MOV.U32 R4, RZ, RZ, R10 ;  /* 0x000000ffff047224 */ /* 0x000fe400078e000a */
[----:B------:R-:W-:Y:S02]  /*b220*/  IMAD.MOV.U32 R5, RZ, RZ, R0 ;  /* 0x000000ffff057224 */ /* 0x000fe400078e0000 */
[----:B------:R-:W-:-:S07]  /*b230*/  IMAD.MOV.U32 R6, RZ, RZ, R12 ;  /* 0x000000ffff067224 */ /* 0x000fce00078e000c */
.L_x_296:
[----:B------:R-:W0:Y:S01]  /*b240*/  S2R R14, SR_CgaCtaId ;  /* 0x00000000000e7919 */ /* 0x000e220000008800 */
[----:B------:R-:W-:Y:S01]  /*b250*/  MOV R7, 0x400 ;  /* 0x0000040000077802 */ /* 0x000fe20000000f00 */
[----:B------:R-:W1:Y:S03]  /*b260*/  @!P2 LDC R9, c[0x0][0x500] ;  /* 0x00014000ff09ab82 */ /* 0x000e660000000800 */
[----:B0-----:R-:W-:Y:S02]  /*b270*/  LEA R21, R14, R7, 0x18 ;  /* 0x000000070e157211 */ /* 0x001fe400078ec0ff */
[----:B------:R-:W-:-:S03]  /*b280*/  SHF.L.U32 R7, R5, 0x1f, RZ ;  /* 0x0000001f05077819 */ /* 0x000fc600000006ff */
[----:B------:R-:W-:-:S04]  /*b290*/  IMAD R14, R6, 0x8, R21 ;  /* 0x00000008060e7824 */ /* 0x000fc800078e0215 */
[----:B------:R-:W0:Y:S02]  /*b2a0*/  SYNCS.PHASECHK.TRANS64.TRYWAIT P1, [R14+URZ+0xb0], R7 ;  /* 0x0000b0070e0075a7 */ /* 0x000e24000802017f */
[----:B01----:R-:W-:Y:S05]  /*b2b0*/  @!P1 BRA `(.L_x_293) ;  /* 0x0000001400f89947 */ /* 0x003fea0003800000 */
.L_x_331:
[----:B0-----:R-:W-:Y:S01]  /*b2c0*/  PRMT R7, R11, 0x9910, RZ ;  /* 0x000099100b077816 */ /* 0x001fe200000000ff */
[----:B------:R0:W-:Y:S03]  /*b2d0*/  @!P2 SYNCS.ARRIVE.TRANS64 RZ, [R14+URZ], R9 ;  /* 0x000000090effa9a7 */ /* 0x0001e6000800003f */
[----:B------:R-:W-:-:S13]  /*b2e0*/  ISETP.NE.AND P1, PT, R7, 0x2, PT ;  /* 0x000000020700780c */ /* 0x000fda0003f25270 */
[----:B0-----:R-:W-:Y:S05]  /*b2f0*/  @P1 BRA `(.L_x_294) ;  /* 0x0000000000041947 */ /* 0x001fea0003800000 */
[----:B------:R-:W-:Y:S01]  /*b300*/  BPT.TRAP 0x1 ;  /* 0x000000040000795c */ /* 0x000fe20000300000 */
.L_x_294:
[----:B------:R-:W-:Y:S05]  /*b310*/  @P0 BRA `(.L_x_295) ;  /* 0x0000000000040947 */ /* 0x000fea0003800000 */
[----:B------:R-:W-:Y:S01]  /*b320*/  BPT.TRAP 0x1 ;  /* 0x000000040000795c */ /* 0x000fe20000300000 */
.L_x_295:
[--C-:B------:R-:W-:Y:S01]  /*b330*/  IMAD R7, R6, 0x1800, R21.reuse ;  /* 0x0000180006077824 */ /* 0x100fe200078e0215 */
[----:B------:R-:W-:Y:S01]  /*b340*/  R2UR UR9, R14 ;  /* 0x000000000e0972ca */ /* 0x000fe200000e0000 */
[----:B------:R-:W-:Y:S01]  /*b350*/  IMAD R21, R6, 0x1000, R21 ;  /* 0x0000100006157824 */ /* 0x000fe200078e0215 */
[----:B------:R-:W-:Y:S01]  /*b360*/  UIADD3 UR4, UP0, UR22, 0xf0, URZ ;  /* 0x000000f016047890 */ /* 0x000fe2000ff1e03f */
[----:B------:R-:W-:Y:S01]  /*b370*/  R2UR UR11, R18 ;  /* 0x00000000120b72ca */ /* 0x000fe200000e0000 */
[----:B------:R-:W-:Y:S01]  /*b380*/  UIADD3 UR24, UP1, UR22, 0x1f0, URZ ;  /* 0x000001f016187890 */ /* 0x000fe2000ff3e03f */
[----:B------:R-:W-:Y:S01]  /*b390*/  R2UR UR5, R7 ;  /* 0x00000000070572ca */ /* 0x000fe200000e0000 */
[----:B------:R-:W-:Y:S01]  /*b3a0*/  VIADD R6, R6, 0x1 ;  /* 0x0000000106067836 */ /* 0x000fe20000000000 */
[----:B------:R-:W-:Y:S01]  /*b3b0*/  R2UR UR8, R21 ;  /* 0x00000000150872ca */ /* 0x000fe200000e0000 */
[----:B------:R-:W-:Y:S01]  /*b3c0*/  UIADD3.X UR25, URZ, UR23, URZ, UP1, !UPT ;  /* 0x000000173f197290 */ /* 0x000fe20008ffe43f */
[----:B------:R-:W-:Y:S01]  /*b3d0*/  R2UR UR10, R20 ;  /* 0x00000000140a72ca */ /* 0x000fe200000e0000 */
[----:B------:R-:W-:Y:S01]  /*b3e0*/  UMOV UR6, 0x0 ;  /* 0x0000000000067882 */ /* 0x000fe20000000000 */
[----:B------:R-:W-:Y:S01]  /*b3f0*/  R2UR UR12, R8 ;  /* 0x00000000080c72ca */ /* 0x000fe200000e0000 */
[----:B------:R-:W-:Y:S01]  /*b400*/  UMOV UR7, 0x10000000 ;  /* 0x1000000000077882 */ /* 0x000fe20000000000 */
[----:B------:R-:W-:Y:S01]  /*b410*/  IADD3 R4, R4, -0x1, RZ ;  /* 0xffffffff04047810 */ /* 0x000fe20007ffe0ff */
[----:B------:R-:W-:Y:S01]  /*b420*/  VIADD R20, R20, 0x10 ;  /* 0x0000001014147836 */ /* 0x000fe20000000000 */
[----:B------:R-:W-:-:S02]  /*b430*/  R2UR UR19, R15 ;  /* 0x000000000f1372ca */ /* 0x000fc400000e0000 */
[----:B------:R-:W-:Y:S01]  /*b440*/  ISETP.GT.AND P3, PT, R4, 0x1, PT ;  /* 0x000000010400780c */ /* 0x000fe20003f64270 */
[----:B------:R-:W-:Y:S01]  /*b450*/  UIADD3 UR14, UR5, 0x280, URZ ;  /* 0x00000280050e7890 */ /* 0x000fe2000fffe03f */
[C---:B------:R-:W-:Y:S01]  /*b460*/  ISETP.NE.AND P1, PT, R6.reuse, 0x16, PT ;  /* 0x000000160600780c */ /* 0x040fe20003f25270 */
[----:B------:R-:W-:Y:S02]  /*b470*/  UIADD3.X UR5, URZ, UR23, URZ, UP0, !UPT ;  /* 0x000000173f057290 */ /* 0x000fe400087fe43f */
[----:B------:R-:W-:Y:S01]  /*b480*/  UIADD3 UR15, UR8, 0x21280, URZ ;  /* 0x00021280080f7890 */ /* 0x000fe2000fffe03f */
[----:B------:R-:W-:Y:S02]  /*b490*/  SEL R14, RZ, 0x1, P1 ;  /* 0x00000001ff0e7807 */ /* 0x000fe40000800000 */
[----:B------:R-:W-:Y:S01]  /*b4a0*/  UMOV UR8, UR14 ;  /* 0x0000000e00087c82 */ /* 0x000fe20008000000 */
[----:B------:R-:W-:Y:S02]  /*b4b0*/  SEL R6, R6, RZ, P1 ;  /* 0x000000ff06067207 */ /* 0x000fe40000800000 */
[----:B------:R-:W-:Y:S01]  /*b4c0*/  LOP3.LUT R5, R5, R14, RZ, 0x3c, !PT ;  /* 0x0000000e05057212 */ /* 0x000fe200078e3cff */
[----:B------:R0:W-:Y:S02]  /*b4d0*/  UTMALDG.3D [UR8], [UR4], desc[UR6] ;  /* 0x00000608040075b4 */ /* 0x0001e40008011000 */
[----:B0-----:R-:W-:Y:S01]  /*b4e0*/  UMOV UR8, UR15 ;  /* 0x0000000f00087c82 */ /* 0x001fe20008000000 */
[----:B------:R-:W-:-:S02]  /*b4f0*/  UMOV UR11, UR19 ;  /* 0x00000013000b7c82 */ /* 0x000fc40008000000 */
[----:B------:R0:W-:Y:S02]  /*b500*/  UTMALDG.3D [UR8], [UR24], desc[UR6] ;  /* 0x00000608180075b4 */ /* 0x0001e40008011000 */
[----:B0-----:R-:W-:Y:S05]  /*b510*/  @P3 BRA `(.L_x_296) ;  /* 0xfffffffc00483947 */ /* 0x001fea000383ffff */
.L_x_292:
[----:B------:R-:W-:Y:S05]  /*b520*/  BSYNC B1 ;  /* 0x0000000000017941 */ /* 0x000fea0003800000 */
.L_x_291:
[----:B------:R-:W-:Y:S01]  /*b530*/  LOP3.LUT P3, RZ, R13, 0xff, RZ, 0xc0, !PT ;  /* 0x000000ff0dff7812 */ /* 0x000fe2000786c0ff */
[----:B------:R-:W-:Y:S01]  /*b540*/  IMAD.IADD R12, R3, 0x1, R12 ;  /* 0x00000001030c7824 */ /* 0x000fe200078e020c */
[----:B------:R-:W-:Y:S01]  /*b550*/  IADD3 R16, P4, R16, UR20, RZ ;  /* 0x0000001410107c10 */ /* 0x000fe2000ff9e0ff */
[----:B------:R-:W-:Y:S01]  /*b560*/  ULDC.64 UR4, c[0x0][0x650] ;  /* 0x0001940000047ab9 */ /* 0x000fe20000000a00 */
[----:B------:R-:W-:Y:S01]  /*b570*/  BSSY B1, `(.L_x_297) ;  /* 0x000006a000017945 */ /* 0x000fe20003800000 */
[----:B------:R-:W-:Y:S01]  /*b580*/  IMAD.MOV.U32 R9, RZ, RZ, -0x1 ;  /* 0xffffffffff097424 */ /* 0x000fe200078e00ff */
[----:B------:R-:W-:Y:S01]  /*b590*/  ISETP.GT.U32.AND P1, PT, R12, 0x15, PT ;  /* 0x000000150c00780c */ /* 0x000fe20003f24070 */
[----:B------:R-:W-:Y:S01]  /*b5a0*/  IMAD.MOV.U32 R8, RZ, RZ, -0x1 ;  /* 0xffffffffff087424 */ /* 0x000fe200078e00ff */
[----:B------:R-:W-:Y:S02]  /*b5b0*/  IADD3.X R17, R17, UR13, RZ, P4, !PT ;  /* 0x0000000d11117c10 */ /* 0x000fe4000a7fe4ff */
[----:B------:R-:W-:-:S02]  /*b5c0*/  ISETP.LT.U32.AND P1, PT, R3, 0x16, P1 ;  /* 0x000000160300780c */ /* 0x000fc40000f21070 */
[----:B------:R-:W-:Y:S01]  /*b5d0*/  PRMT R13, RZ, 0x7610, R13 ;  /* 0x00007610ff0d7816 */ /* 0x000fe2000000000d */
[----:B------:R-:W0:Y:S01]  /*b5e0*/  @P3 S2R R5, SR_CgaCtaId ;  /* 0x0000000000053919 */ /* 0x000e220000008800 */
[----:B------:R-:W-:-:S04]  /*b5f0*/  @P3 MOV R4, 0x400 ;  /* 0x0000040000043802 */ /* 0x000fc80000000f00 */
[----:B0-----:R-:W-:Y:S01]  /*b600*/  @P3 LEA R6, R5, R4, 0x18 ;  /* 0x0000000405063211 */ /* 0x001fe200078ec0ff */
[----:B------:R-:W-:-:S03]  /*b610*/  IMAD.WIDE.U32 R4, R12, -0x45d1745d, RZ ;  /* 0xba2e8ba30c047825 */ /* 0x000fc600078e00ff */
[----:B------:R0:W-:Y:S01]  /*b620*/  @P3 SYNCS.ARRIVE.TRANS64.A1T0 RZ, [R6+URZ+0x178], RZ ;  /* 0x000178ff06ff39a7 */ /* 0x0001e2000810003f */
[----:B------:R-:W-:Y:S02]  /*b630*/  ISETP.GE.U32.AND P3, PT, R3, 0x16, PT ;  /* 0x000000160300780c */ /* 0x000fe40003f66070 */
[----:B------:R-:W-:Y:S02]  /*b640*/  SHF.R.U32.HI R7, RZ, 0x4, R5 ;  /* 0x00000004ff077819 */ /* 0x000fe40000011605 */
[----:B------:R-:W-:Y:S02]  /*b650*/  SEL R5, RZ, 0x1, !P1 ;  /* 0x00000001ff057807 */ /* 0x000fe40004800000 */
[----:B------:R-:W-:Y:S01]  /*b660*/  ISETP.GE.U32.AND P1, PT, R16, UR4, PT ;  /* 0x0000000410007c0c */ /* 0x000fe2000bf26070 */
[----:B------:R-:W-:Y:S01]  /*b670*/  IMAD R12, R7, -0x16, R12 ;  /* 0xffffffea070c7824 */ /* 0x000fe200078e020c */
[----:B------:R-:W-:Y:S02]  /*b680*/  LOP3.LUT R0, R0, R5, RZ, 0x3c, !PT ;  /* 0x0000000500007212 */ /* 0x000fe400078e3cff */
[----:B------:R-:W-:-:S02]  /*b690*/  ISETP.GE.U32.AND.EX P1, PT, R17, UR5, PT, P1 ;  /* 0x0000000511007c0c */ /* 0x000fc4000bf26110 */
[----:B------:R-:W-:Y:S02]  /*b6a0*/  PRMT R4, RZ, 0x7610, R4 ;  /* 0x00007610ff047816 */ /* 0x000fe40000000004 */
[----:B------:R-:W-:Y:S01]  /*b6b0*/  @P3 LOP3.LUT R0, R0, 0x1, R7, 0x78, !PT ;  /* 0x0000000100003812 */ /* 0x000fe200078e7807 */
[----:B------:R-:W-:-:S08]  /*b6c0*/  IMAD.MOV.U32 R7, RZ, RZ, -0x1 ;  /* 0xffffffffff077424 */ /* 0x000fd000078e00ff */
[----:B0-----:R-:W-:Y:S05]  /*b6d0*/  @P1 BRA `(.L_x_298) ;  /* 0x00000004004c1947 */ /* 0x001fea0003800000 */
[----:B------:R-:W-:Y:S01]  /*b6e0*/  ULDC.64 UR4, c[0x0][0x628] ;  /* 0x00018a0000047ab9 */ /* 0x000fe20000000a00 */
[----:B------:R-:W0:Y:S01]  /*b6f0*/  S2R R15, SR_CTAID.X ;  /* 0x00000000000f7919 */ /* 0x000e220000002500 */
[----:B------:R-:W-:Y:S01]  /*b700*/  ISETP.NE.U32.AND P1, PT, RZ, UR4, PT ;  /* 0x00000004ff007c0c */ /* 0x000fe2000bf25070 */
[----:B------:R-:W-:Y:S01]  /*b710*/  ULDC UR7, c[0x0][0x630] ;  /* 0x00018c0000077ab9 */ /* 0x000fe20000000800 */
[----:B------:R-:W-:Y:S01]  /*b720*/  IMAD.MOV.U32 R4, RZ, RZ, R16 ;  /* 0x000000ffff047224 */ /* 0x000fe200078e0010 */
[----:B------:R-:W1:Y:S01]  /*b730*/  S2R R14, SR_CTAID.Y ;  /* 0x00000000000e7919 */ /* 0x000e620000002600 */
[----:B------:R-:W-:Y:S01]  /*b740*/  ISETP.NE.AND.EX P1, PT, RZ, UR5, PT, P1 ;  /* 0x00000005ff007c0c */ /* 0x000fe2000bf25310 */
[----:B------:R-:W-:-:S12]  /*b750*/  IMAD.MOV.U32 R5, RZ, RZ, R17 ;  /* 0x000000ffff057224 */ /* 0x000fd800078e0011 */
[----:B------:R-:W-:Y:S05]  /*b760*/  @!P1 BRA `(.L_x_299) ;  /* 0x0000000000289947 */ /* 0x000fea0003800000 */
[----:B------:R-:W-:Y:S02]  /*b770*/  ULDC UR6, c[0x0][0x634] ;  /* 0x00018d0000067ab9 */ /* 0x000fe40000000800 */
[----:B------:R-:W-:-:S05]  /*b780*/  IADD3 R9, P1, R16, UR6, RZ ;  /* 0x0000000610097c10 */ /* 0x000fca000ff3e0ff */
[----:B------:R-:W-:-:S04]  /*b790*/  IMAD.X R21, RZ, RZ, R17, P1 ;  /* 0x000000ffff157224 */ /* 0x000fc800008e0611 */
[----:B------:R-:W-:-:S04]  /*b7a0*/  IMAD.WIDE.U32 R6, R21, UR4, RZ ;  /* 0x0000000415067c25 */ /* 0x000fc8000f8e00ff */
[----:B------:R-:W-:-:S04]  /*b7b0*/  IMAD.WIDE.U32 R6, P1, R9, UR5, R6 ;  /* 0x0000000509067c25 */ /* 0x000fc8000f820006 */
[----:B------:R-:W-:-:S04]  /*b7c0*/  IMAD.WIDE.U32 R8, R9, UR4, RZ ;  /* 0x0000000409087c25 */ /* 0x000fc8000f8e00ff */
[----:B------:R-:W-:Y:S01]  /*b7d0*/  IMAD.X R5, RZ, RZ, RZ, P1 ;  /* 0x000000ffff057224 */ /* 0x000fe200008e06ff */
[----:B------:R-:W-:Y:S01]  /*b7e0*/  IADD3 RZ, P1, R9, R6, RZ ;  /* 0x0000000609ff7210 */ /* 0x000fe20007f3e0ff */
[----:B------:R-:W-:-:S04]  /*b7f0*/  IMAD.MOV.U32 R4, RZ, RZ, R7 ;  /* 0x000000ffff047224 */ /* 0x000fc800078e0007 */
[----:B------:R-:W-:-:S08]  /*b800*/  IMAD.WIDE.U32.X R4, R21, UR5, R4, P1 ;  /* 0x0000000515047c25 */ /* 0x000fd000088e0404 */
.L_x_299:
[--C-:B------:R-:W-:Y:S01]  /*b810*/  SHF.R.U64 R8, R4, UR7, R5.reuse ;  /* 0x0000000704087c19 */ /* 0x100fe20008001205 */
[----:B------:R-:W-:Y:S01]  /*b820*/  ULDC.64 UR4, c[0x0][0x620] ;  /* 0x0001880000047ab9 */ /* 0x000fe20000000a00 */
[----:B------:R-:W-:Y:S01]  /*b830*/  SHF.R.U32.HI R4, RZ, UR7, R5 ;  /* 0x00000007ff047c19 */ /* 0x000fe20008011605 */
[----:B------:R-:W2:Y:S01]  /*b840*/  LDC R24, c[0x0][0x144] ;  /* 0x00005100ff187b82 */ /* 0x000ea20000000800 */
[----:B------:R-:W-:Y:S01]  /*b850*/  IADD3 R7, P1, RZ, -R8, RZ ;  /* 0x80000008ff077210 */ /* 0x000fe20007f3e0ff */
[----:B------:R-:W-:Y:S01]  /*b860*/  ULDC.64 UR8, c[0x0][0x640] ;  /* 0x0001900000087ab9 */ /* 0x000fe20000000a00 */
[----:B0-----:R-:W-:Y:S01]  /*b870*/  I2FP.F32.U32 R9, R15 ;  /* 0x0000000f00097245 */ /* 0x001fe20000201000 */
[----:B------:R-:W-:Y:S02]  /*b880*/  ULDC UR6, c[0x0][0x608] ;  /* 0x0001820000067ab9 */ /* 0x000fe40000000800 */
[----:B------:R-:W-:Y:S01]  /*b890*/  IMAD.X R4, RZ, RZ, ~R4, P1 ;  /* 0x000000ffff047224 */ /* 0x000fe200008e0e04 */
[----:B------:R-:W-:Y:S01]  /*b8a0*/  ISETP.NE.U32.AND P1, PT, RZ, UR8, PT ;  /* 0x00000008ff007c0c */ /* 0x000fe2000bf25070 */
[----:B------:R-:W0:Y:S02]  /*b8b0*/  LDC R21, c[0x0][0x148] ;  /* 0x00005200ff157b82 */ /* 0x000e240000000800 */
[----:B------:R-:W-:Y:S01]  /*b8c0*/  IMAD R6, R4, UR4, RZ ;  /* 0x0000000404067c24 */ /* 0x000fe2000f8e02ff */
[----:B------:R-:W-:Y:S01]  /*b8d0*/  ISETP.NE.AND.EX P1, PT, RZ, UR9, PT, P1 ;  /* 0x00000009ff007c0c */ /* 0x000fe2000bf25310 */
[----:B------:R-:W-:Y:S01]  /*b8e0*/  IMAD.WIDE.U32 R4, R7, UR4, R16 ;  /* 0x0000000407047c25 */ /* 0x000fe2000f8e0010 */
[----:B------:R-:W-:-:S03]  /*b8f0*/  ULDC UR4, c[0x0][0x150] ;  /* 0x0000540000047ab9 */ /* 0x000fc60000000800 */
[----:B------:R-:W-:Y:S02]  /*b900*/  IMAD R7, R7, UR5, R6 ;  /* 0x0000000507077c24 */ /* 0x000fe4000f8e0206 */
[----:B------:R-:W-:Y:S01]  /*b910*/  FMUL R6, R9, UR4 ;  /* 0x0000000409067c20 */ /* 0x000fe20008400000 */
[----:B------:R-:W-:Y:S01]  /*b920*/  ULDC UR4, c[0x0][0x618] ;  /* 0x0001860000047ab9 */ /* 0x000fe20000000800 */
[----:B------:R-:W-:Y:S01]  /*b930*/  ULDC UR5, c[0x0][0x154] ;  /* 0x0000550000057ab9 */ /* 0x000fe20000000800 */
[----:B------:R-:W-:-:S03]  /*b940*/  IMAD.IADD R5, R5, 0x1, R7 ;  /* 0x0000000105057824 */ /* 0x000fc600078e0207 */
[----:B------:R-:W3:Y:S02]  /*b950*/  F2I.U32.TRUNC.NTZ R6, R6 ;  /* 0x0000000600067305 */ /* 0x000ee4000020f000 */
[----:B------:R-:W-:Y:S02]  /*b960*/  SHF.R.U64 R9, R4, UR4, R5 ;  /* 0x0000000404097c19 */ /* 0x000fe40008001205 */
[----:B-1----:R-:W-:-:S05]  /*b970*/  I2FP.F32.U32 R4, R14 ;  /* 0x0000000e00047245 */ /* 0x002fca0000201000 */
[----:B------:R-:W-:Y:S01]  /*b980*/  FMUL R22, R4, UR5 ;  /* 0x0000000504167c20 */ /* 0x000fe20008400000 */
[----:B------:R-:W-:Y:S01]  /*b990*/  SHF.R.U32.HI R4, RZ, UR4, R5 ;  /* 0x00000004ff047c19 */ /* 0x000fe20008011605 */
[----:B------:R-:W-:-:S03]  /*b9a0*/  ULDC UR4, c[0x0][0x658] ;  /* 0x0001960000047ab9 */ /* 0x000fc60000000800 */
[--C-:B------:R-:W-:Y:S01]  /*b9b0*/  SHF.R.U32.HI R5, RZ, UR6, R4.reuse ;  /* 0x00000006ff057c19 */ /* 0x100fe20008011604 */
[----:B------:R-:W1:Y:S01]  /*b9c0*/  F2I.U32.TRUNC.NTZ R22, R22 ;  /* 0x0000001600167305 */ /* 0x000e62000020f000 */
[----:B------:R-:W-:Y:S01]  /*b9d0*/  SHF.R.U64 R20, R9, UR6, R4 ;  /* 0x0000000609147c19 */ /* 0x000fe20008001204 */
[----:B---3--:R-:W-:Y:S01]  /*b9e0*/  IMAD.MOV R6, RZ, RZ, -R6 ;  /* 0x000000ffff067224 */ /* 0x008fe200078e0a06 */
[--C-:B------:R-:W-:Y:S02]  /*b9f0*/  SHF.R.U32.HI R23, RZ, UR4, R5.reuse ;  /* 0x00000004ff177c19 */ /* 0x100fe40008011605 */
[----:B------:R-:W-:Y:S01]  /*ba00*/  SHF.R.U64 R18, R20, UR4, R5 ;  /* 0x0000000414127c19 */ /* 0x000fe20008001205 */
[----:B--2---:R-:W-:Y:S02]  /*ba10*/  IMAD R15, R24, R6, R15 ;  /* 0x00000006180f7224 */ /* 0x004fe400078e020f */
[----:B------:R-:W-:Y:S01]  /*ba20*/  IMAD.MOV.U32 R5, RZ, RZ, R23 ;  /* 0x000000ffff057224 */ /* 0x000fe200078e0017 */
[----:B------:R-:W-:Y:S01]  /*ba30*/  MOV R4, R18 ;  /* 0x0000001200047202 */ /* 0x000fe20000000f00 */
[----:B------:R-:W-:Y:S06]  /*ba40*/  @!P1 BRA `(.L_x_300) ;  /* 0x0000000000289947 */ /* 0x000fec0003800000 */
[----:B------:R-:W-:Y:S02]  /*ba50*/  ULDC UR4, c[0x0][0x64c] ;  /* 0x0001930000047ab9 */ /* 0x000fe40000000800 */
[----:B------:R-:W-:-:S05]  /*ba60*/  IADD3 R5, P1, R18, UR4, RZ ;  /* 0x0000000412057c10 */ /* 0x000fca000ff3e0ff */
[----:B------:R-:W-:-:S04]  /*ba70*/  IMAD.X R23, RZ, RZ, R23, P1 ;  /* 0x000000ffff177224 */ /* 0x000fc800008e0617 */
[----:B------:R-:W-:-:S04]  /*ba80*/  IMAD.WIDE.U32 R6, R23, UR8, RZ ;  /* 0x0000000817067c25 */ /* 0x000fc8000f8e00ff */
[----:B------:R-:W-:-:S04]  /*ba90*/  IMAD.WIDE.U32 R6, P1, R5, UR9, R6 ;  /* 0x0000000905067c25 */ /* 0x000fc8000f820006 */
[----:B------:R-:W-:-:S04]  /*baa0*/  IMAD.WIDE.U32 R4, R5, UR8, RZ ;  /* 0x0000000805047c25 */ /* 0x000fc8000f8e00ff */
[----:B------:R-:W-:Y:S01]  /*bab0*/  IMAD.MOV.U32 R4, RZ, RZ, R7 ;  /* 0x000000ffff047224 */ /* 0x000fe200078e0007 */
[----:B------:R-:W-:Y:S01]  /*bac0*/  IADD3 RZ, P3, R5, R6, RZ ;  /* 0x0000000605ff7210 */ /* 0x000fe20007f7e0ff */
[----:B------:R-:W-:-:S04]  /*bad0*/  IMAD.X R5, RZ, RZ, RZ, P1 ;  /* 0x000000ffff057224 */ /* 0x000fc800008e06ff */
[----:B------:R-:W-:-:S08]  /*bae0*/  IMAD.WIDE.U32.X R4, R23, UR9, R4, P3 ;  /* 0x0000000917047c25 */ /* 0x000fd000098e0404 */
.L_x_300:
[----:B------:R-:W-:Y:S01]  /*baf0*/  ISETP.NE.AND P1, PT, R2, 0x1, PT ;  /* 0x000000010200780c */ /* 0x000fe20003f25270 */
[----:B------:R-:W-:Y:S01]  /*bb00*/  ULDC UR4, c[0x0][0x648] ;  /* 0x0001920000047ab9 */ /* 0x000fe20000000800 */
[----:B------:R-:W-:Y:S01]  /*bb10*/  LOP3.LUT R20, R20, UR17, RZ, 0xc0, !PT ;  /* 0x0000001114147c12 */ /* 0x000fe2000f8ec0ff */
[----:B-1----:R-:W-:Y:S01]  /*bb20*/  IMAD.MOV R22, RZ, RZ, -R22 ;  /* 0x000000ffff167224 */ /* 0x002fe200078e0a16 */
[----:B------:R-:W-:Y:S01]  /*bb30*/  SHF.R.U64 R5, R4, UR4, R5 ;  /* 0x0000000404057c19 */ /* 0x000fe20008001205 */
[----:B------:R-:W-:Y:S01]  /*bb40*/  ULDC UR4, c[0x0][0x638] ;  /* 0x00018e0000047ab9 */ /* 0x000fe20000000800 */
[----:B------:R-:W-:Y:S01]  /*bb50*/  LOP3.LUT R9, R9, UR16, RZ, 0xc0, !PT ;  /* 0x0000001009097c12 */ /* 0x000fe2000f8ec0ff */
[----:B------:R-:W-:Y:S01]  /*bb60*/  ULDC UR5, c[0x0][0x610] ;  /* 0x0001840000057ab9 */ /* 0x000fe20000000800 */
[----:B------:R-:W-:Y:S02]  /*bb70*/  IMAD.MOV.U32 R4, RZ, RZ, 0x1 ;  /* 0x00000001ff047424 */ /* 0x000fe400078e00ff */
[----:B------:R-:W-:-:S02]  /*bb80*/  IMAD.MOV R7, RZ, RZ, -R5 ;  /* 0x000000ffff077224 */ /* 0x000fc400078e0a05 */
[----:B------:R-:W-:Y:S02]  /*bb90*/  IMAD R20, R5, UR18, R20 ;  /* 0x0000001205147c24 */ /* 0x000fe4000f8e0214 */
[----:B0-----:R-:W-:Y:S02]  /*bba0*/  @P1 IMAD R15, R21, R22, R14 ;  /* 0x00000016150f1224 */ /* 0x001fe400078e020e */
[----:B------:R-:W-:Y:S01]  /*bbb0*/  IMAD R18, R7, UR4, R18 ;  /* 0x0000000407127c24 */ /* 0x000fe2000f8e0212 */
[----:B------:R-:W-:Y:S01]  /*bbc0*/  ULDC UR4, c[0x0][0x600] ;  /* 0x0001800000047ab9 */ /* 0x000fe20000000800 */
[----:B------:R-:W-:Y:S02]  /*bbd0*/  IMAD R15, R20, UR5, R15 ;  /* 0x00000005140f7c24 */ /* 0x000fe4000f8e020f */
[----:B------:R-:W-:-:S05]  /*bbe0*/  IMAD R18, R18, UR4, R9 ;  /* 0x0000000412127c24 */ /* 0x000fca000f8e0209 */
[----:B------:R-:W-:Y:S02]  /*bbf0*/  SEL R9, R18, R15, !P1 ;  /* 0x0000000f12097207 */ /* 0x000fe40004800000 */
[----:B------:R-:W-:-:S07]  /*bc00*/  SEL R7, R15, R18, !P1 ;  /* 0x000000120f077207 */ /* 0x000fce0004800000 */
.L_x_298:
[----:B------:R-:W-:Y:S05]  /*bc10*/  BSYNC B1 ;  /* 0x0000000000017941 */ /* 0x000fea0003800000 */
.L_x_297:
[----:B------:R-:W-:-:S13]  /*bc20*/  LOP3.LUT P1, RZ, R4, 0xff, RZ, 0xc0, !PT ;  /* 0x000000ff04ff7812 */ /* 0x000fda000782c0ff */
[----:B------:R-:W-:Y:S05]  /*bc30*/  @P1 BRA `(.L_x_301) ;  /* 0xfffffff4004c1947 */ /* 0x000fea000383ffff */
[----:B------:R-:W-:Y:S05]  /*bc40*/  BSYNC B0 ;  /* 0x0000000000007941 */ /* 0x000fea0003800000 */
.L_x_289:
[----:B------:R-:W-:-:S03]  /*bc50*/  UMOV UR4, 0xffffffff ;  /* 0xffffffff00047882 */ /* 0x000fc60000000000 */
[----:B------:R-:W-:Y:S05]  /*bc60*/  BRA.DIV UR4, `(.L_x_302) ;  /* 0x0000000e04a07947 */ /* 0x000fea000b800000 */
[----:B------:R-:W-:-:S13]  /*bc70*/  ELECT P6, URZ, PT ;  /* 0x00000000003f782f */ /* 0x000fda00038c0000 */
.L_x_334:
[----:B------:R-:W-:Y:S04]  /*bc80*/  BSSY B0, `(.L_x_303) ;  /* 0x00000cd000007945 */ /* 0x000fe80003800000 */
[----:B------:R-:W-:Y:S05]  /*bc90*/  @!P6 BRA `(.L_x_304) ;  /* 0x0000000c002ce947 */ /* 0x000fea0003800000 */
[----:B------:R-:W-:-:S04]  /*bca0*/  LOP3.LUT R19, R19, 0x2, RZ, 0xfc, !PT ;  /* 0x0000000213137812 */ /* 0x000fc800078efcff */
[----:B------:R-:W-:-:S13]  /*bcb0*/  ISETP.NE.AND P0, PT, R19, 0x3, PT ;  /* 0x000000031300780c */ /* 0x000fda0003f05270 */
[----:B------:R-:W-:Y:S05]  /*bcc0*/  @!P0 BRA `(.L_x_305) ;  /* 0x0000000000048947 */ /* 0x000fea0003800000 */
[----:B------:R-:W-:Y:S01]  /*bcd0*/  BPT.TRAP 0x1 ;  /* 0x000000040000795c */ /* 0x000fe20000300000 */
.L_x_305:
[----:B------:R-:W0:Y:S01]  /*bce0*/  S2R R3, SR_CgaCtaId ;  /* 0x0000000000037919 */ /* 0x000e220000008800 */
[----:B------:R-:W-:-:S04]  /*bcf0*/  MOV R2, 0x400 ;  /* 0x0000040000027802 */ /* 0x000fc80000000f00 */
[----:B0-----:R-:W-:Y:S02]  /*bd00*/  LEA R3, R3, R2, 0x18 ;  /* 0x0000000203037211 */ /* 0x001fe400078ec0ff */
[----:B------:R-:W-:-:S03]  /*bd10*/  SHF.L.U32 R2, R0, 0x1f, RZ ;  /* 0x0000001f00027819 */ /* 0x000fc600000006ff */
[----:B------:R-:W-:-:S04]  /*bd20*/  VIADD R3, R3, 0xb0 ;  /* 0x000000b003037836 */ /* 0x000fc80000000000 */
[C---:B------:R-:W-:Y:S02]  /*bd30*/  IMAD R7, R12.reuse, 0x8, R3 ;  /* 0x000000080c077824 */ /* 0x040fe400078e0203 */
[----:B------:R-:W-:Y:S02]  /*bd40*/  VIADD R12, R12, 0x1 ;  /* 0x000000010c0c7836 */ /* 0x000fe40000000000 */
[----:B------:R-:W0:Y:S03]  /*bd50*/  SYNCS.PHASECHK.TRANS64.TRYWAIT P0, [R7+URZ], R2 ;  /* 0x00000002070075a7 */ /* 0x000e26000800017f */
[----:B------:R-:W-:-:S04]  /*bd60*/  ISETP.NE.AND P1, PT, R12, 0x16, PT ;  /* 0x000000160c00780c */ /* 0x000fc80003f25270 */
[----:B------:R-:W-:Y:S02]  /*bd70*/  SEL R5, RZ, 0x1, P1 ;  /* 0x00000001ff057807 */ /* 0x000fe40000800000 */
[----:B------:R-:W-:Y:S02]  /*bd80*/  SEL R12, R12, RZ, P1 ;  /* 0x000000ff0c0c7207 */ /* 0x000fe40000800000 */
[----:B------:R-:W-:-:S03]  /*bd90*/  LOP3.LUT R5, R0, R5, RZ, 0x3c, !PT ;  /* 0x0000000500057212 */ /* 0x000fc600078e3cff */
[----:B------:R-:W-:Y:S01]  /*bda0*/  IMAD R9, R12, 0x8, R3 ;  /* 0x000000080c097824 */ /* 0x000fe200078e0203 */
[----:B------:R-:W-:Y:S01]  /*bdb0*/  SHF.L.U32 R4, R5, 0x1f, RZ ;  /* 0x0000001f05047819 */ /* 0x000fe200000006ff */
[----:B0-----:R-:W-:Y:S06]  /*bdc0*/  @!P0 BRA `(.L_x_306) ;  /* 0x0000000c00688947 */ /* 0x001fec0003800000 */
.L_x_335:
[----:B------:R-:W1:Y:S01]  /*bdd0*/  SYNCS.PHASECHK.TRANS64.TRYWAIT P0, [R9+URZ], R4 ;  /* 0x00000004090075a7 */ /* 0x000e62000800017f */
[----:B------:R-:W-:-:S05]  /*bde0*/  VIADD R0, R12, 0x1 ;  /* 0x000000010c007836 */ /* 0x000fca0000000000 */
[----:B------:R-:W-:-:S04]  /*bdf0*/  ISETP.NE.AND P1, PT, R0, 0x16, PT ;  /* 0x000000160000780c */ /* 0x000fc80003f25270 */
[----:B0-----:R-:W-:Y:S02]  /*be00*/  SEL R2, RZ, 0x1, P1 ;  /* 0x00000001ff027807 */ /* 0x001fe40000800000 */
[----:B------:R-:W-:Y:S02]  /*be10*/  SEL R0, R0, RZ, P1 ;  /* 0x000000ff00007207 */ /* 0x000fe40000800000 */
[----:B------:R-:W-:-:S03]  /*be20*/  LOP3.LUT R7, R5, R2, RZ, 0x3c, !PT ;  /* 0x0000000205077212 */ /* 0x000fc600078e3cff */
[----:B------:R-:W-:Y:S01]  /*be30*/  IMAD R6, R0, 0x8, R3 ;  /* 0x0000000800067824 */ /* 0x000fe200078e0203 */
[----:B------:R-:W-:Y:S01]  /*be40*/  SHF.L.U32 R5, R7, 0x1f, RZ ;  /* 0x0000001f07057819 */ /* 0x000fe200000006ff */
[----:B-1----:R-:W-:Y:S06]  /*be50*/  @!P0 BRA `(.L_x_307) ;  /* 0x0000000c00588947 */ /* 0x002fec0003800000 */
.L_x_336:
[----:B------:R-:W1:Y:S01]  /*be60*/  SYNCS.PHASECHK.TRANS64.TRYWAIT P0, [R6+URZ], R5 ;  /* 0x00000005060075a7 */ /* 0x000e62000800017f */
[----:B------:R-:W-:-:S04]  /*be70*/  IADD3 R0, R0, 0x1, RZ ;  /* 0x0000000100007810 */ /* 0x000fc80007ffe0ff */
[----:B------:R-:W-:-:S04]  /*be80*/  ISETP.NE.AND P1, PT, R0, 0x16, PT ;  /* 0x000000160000780c */ /* 0x000fc80003f25270 */
[----:B------:R-:W-:Y:S02]  /*be90*/  SEL R2, RZ, 0x1, P1 ;  /* 0x00000001ff027807 */ /* 0x000fe40000800000 */
[----:B------:R-:W-:Y:S02]  /*bea0*/  SEL R0, R0, RZ, P1 ;  /* 0x000000ff00007207 */ /* 0x000fe40000800000 */
[----:B------:R-:W-:-:S03]  /*beb0*/  LOP3.LUT R7, R7, R2, RZ, 0x3c, !PT ;  /* 0x0000000207077212 */ /* 0x000fc600078e3cff */
[----:B0-----:R-:W-:Y:S01]  /*bec0*/  IMAD R9, R0, 0x8, R3 ;  /* 0x0000000800097824 */ /* 0x001fe200078e0203 */
[----:B------:R-:W-:Y:S01]  /*bed0*/  SHF.L.U32 R4, R7, 0x1f, RZ ;  /* 0x0000001f07047819 */ /* 0x000fe200000006ff */
[----:B-1----:R-:W-:Y:S06]  /*bee0*/  @!P0 BRA `(.L_x_308) ;  /* 0x0000000c00488947 */ /* 0x002fec0003800000 */
.L_x_337:
[----:B------:R-:W1:Y:S01]  /*bef0*/  SYNCS.PHASECHK.TRANS64.TRYWAIT P0, [R9+URZ], R4 ;  /* 0x00000004090075a7 */ /* 0x000e62000800017f */
[----:B------:R-:W-:-:S05]  /*bf00*/  VIADD R0, R0, 0x1 ;  /* 0x0000000100007836 */ /* 0x000fca0000000000 */
[----:B------:R-:W-:-:S04]  /*bf10*/  ISETP.NE.AND P1, PT, R0, 0x16, PT ;  /* 0x000000160000780c */ /* 0x000fc80003f25270 */
[----:B------:R-:W-:Y:S02]  /*bf20*/  SEL R2, RZ, 0x1, P1 ;  /* 0x00000001ff027807 */ /* 0x000fe40000800000 */
[----:B------:R-:W-:Y:S02]  /*bf30*/  SEL R0, R0, RZ, P1 ;  /* 0x000000ff00007207 */ /* 0x000fe40000800000 */
[----:B------:R-:W-:-:S03]  /*bf40*/  LOP3.LUT R7, R7, R2, RZ, 0x3c, !PT ;  /* 0x0000000207077212 */ /* 0x000fc600078e3cff */
[----:B0-----:R-:W-:Y:S01]  /*bf50*/  IMAD R6, R0, 0x8, R3 ;  /* 0x0000000800067824 */ /* 0x001fe200078e0203 */
[----:B------:R-:W-:Y:S01]  /*bf60*/  SHF.L.U32 R5, R7, 0x1f, RZ ;  /* 0x0000001f07057819 */ /* 0x000fe200000006ff */
[----:B-1----:R-:W-:Y:S06]  /*bf70*/  @!P0 BRA `(.L_x_309) ;  /* 0x0000000c00388947 */ /* 0x002fec0003800000 */
.L_x_338:
        /* <DEDUP_REMOVED lines=9> */
.L_x_339:
        /* <DEDUP_REMOVED lines=9> */
.L_x_340:
        /* <DEDUP_REMOVED lines=9> */
.L_x_341:
        /* <DEDUP_REMOVED lines=9> */
.L_x_342:
        /* <DEDUP_REMOVED lines=9> */
.L_x_343:
        /* <DEDUP_REMOVED lines=9> */
.L_x_344:
        /* <DEDUP_REMOVED lines=9> */
.L_x_345:
        /* <DEDUP_REMOVED lines=9> */
.L_x_346:
        /* <DEDUP_REMOVED lines=9> */
.L_x_347:
        /* <DEDUP_REMOVED lines=9> */
.L_x_348:
        /* <DEDUP_REMOVED lines=9> */
.L_x_349:
        /* <DEDUP_REMOVED lines=9> */
.L_x_350:
        /* <DEDUP_REMOVED lines=9> */
.L_x_351:
        /* <DEDUP_REMOVED lines=9> */
.L_x_352:
        /* <DEDUP_REMOVED lines=9> */
.L_x_353:
        /* <DEDUP_REMOVED lines=9> */
.L_x_354:
[----:B------:R-:W1:Y:S01]  /*c880*/  SYNCS.PHASECHK.TRANS64.TRYWAIT P0, [R6+URZ], R5 ;  /* 0x00000005060075a7 */ /* 0x000e62000800017f */
[----:B------:R-:W-:-:S05]  /*c890*/  VIADD R0, R0, 0x1 ;  /* 0x0000000100007836 */ /* 0x000fca0000000000 */
[----:B------:R-:W-:-:S04]  /*c8a0*/  ISETP.NE.AND P1, PT, R0, 0x16, PT ;  /* 0x000000160000780c */ /* 0x000fc80003f25270 */
[----:B------:R-:W-:Y:S02]  /*c8b0*/  SEL R2, RZ, 0x1, P1 ;  /* 0x00000001ff027807 */ /* 0x000fe40000800000 */
[----:B------:R-:W-:Y:S02]  /*c8c0*/  SEL R0, R0, RZ, P1 ;  /* 0x000000ff00007207 */ /* 0x000fe40000800000 */
[----:B------:R-:W-:Y:S01]  /*c8d0*/  LOP3.LUT R2, R7, R2, RZ, 0x3c, !PT ;  /* 0x0000000207027212 */ /* 0x000fe200078e3cff */
[----:B-1----:R-:W-:Y:S06]  /*c8e0*/  @!P0 BRA `(.L_x_326) ;  /* 0x0000000800308947 */ /* 0x002fec0003800000 */
.L_x_355:
[----:B------:R-:W-:Y:S01]  /*c8f0*/  IMAD R3, R0, 0x8, R3 ;  /* 0x0000000800037824 */ /* 0x000fe200078e0203 */
[----:B------:R-:W-:-:S07]  /*c900*/  SHF.L.U32 R0, R2, 0x1f, RZ ;  /* 0x0000001f02007819 */ /* 0x000fce00000006ff */
.L_x_327:
[----:B--2---:R2:W3:Y:S02]  /*c910*/  SYNCS.PHASECHK.TRANS64.TRYWAIT P0, [R3+URZ], R0 ;  /* 0x00000000030075a7 */ /* 0x0044e4000800017f */
[----:B---3--:R-:W-:Y:S05]  /*c920*/  @!P0 NANOSLEEP.SYNCS 0x989680 ;  /* 0x009896800000895d */ /* 0x008fea0003900000 */
[----:B------:R-:W3:Y:S02]  /*c930*/  @!P0 SYNCS.PHASECHK.TRANS64 P0, [R3+URZ], R0 ;  /* 0x00000000030085a7 */ /* 0x000ee4000800007f */
[----:B---3--:R-:W-:Y:S05]  /*c940*/  @!P0 BRA `(.L_x_327) ;  /* 0xfffffffc00f08947 */ /* 0x008fea000383ffff */
.L_x_304:
[----:B------:R-:W-:Y:S05]  /*c950*/  BSYNC B0 ;  /* 0x0000000000007941 */ /* 0x000fea0003800000 */
.L_x_303:
[----:B------:R-:W-:Y:S05]  /*c960*/  EXIT ;  /* 0x000000000000794d */ /* 0x000fea0003800000 */
.L_x_18:
[----:B---3--:R3:W4:Y:S02]  /*c970*/  SYNCS.PHASECHK.TRANS64.TRYWAIT P1, [R3+URZ], R0 ;  /* 0x00000000030075a7 */ /* 0x008724000802017f */
[----:B----4-:R-:W-:Y:S05]  /*c980*/  @!P1 NANOSLEEP.SYNCS 0x989680 ;  /* 0x009896800000995d */ /* 0x010fea0003900000 */
[----:B------:R-:W4:Y:S02]  /*c990*/  @!P1 SYNCS.PHASECHK.TRANS64 P1, [R3+URZ], R0 ;  /* 0x00000000030095a7 */ /* 0x000f24000802007f */
[----:B----4-:R-:W-:Y:S05]  /*c9a0*/  @!P1 BRA `(.L_x_18) ;  /* 0xfffffffc00f09947 */ /* 0x010fea000383ffff */
[----:B------:R-:W-:Y:S05]  /*c9b0*/  BRA `(.L_x_17) ;  /* 0xffffff4800b07947 */ /* 0x000fea000383ffff */
.L_x_23:
[----:B-1----:R-:W-:-:S04]  /*c9c0*/  IMAD.U32 R5, RZ, RZ, UR4 ;  /* 0x00000004ff057e24 */ /* 0x002fc8000f8e00ff */
[----:B------:R1:W2:Y:S03]  /*c9d0*/  SYNCS.PHASECHK.TRANS64.TRYWAIT P1, [R5+URZ], R4 ;  /* 0x00000004050075a7 */ /* 0x0002a6000802017f */
[----:B--2---:R-:W-:Y:S05]  /*c9e0*/  @!P1 NANOSLEEP.SYNCS 0x989680 ;  /* 0x009896800000995d */ /* 0x004fea0003900000 */
[----:B------:R-:W2:Y:S02]  /*c9f0*/  @!P1 SYNCS.PHASECHK.TRANS64 P1, [R5+URZ], R4 ;  /* 0x00000004050095a7 */ /* 0x000ea4000802007f */
[----:B--2---:R-:W-:Y:S05]  /*ca00*/  @!P1 BRA `(.L_x_23) ;  /* 0xfffffffc00ec9947 */ /* 0x004fea000383ffff */
[----:B------:R-:W-:Y:S05]  /*ca10*/  BRA `(.L_x_22) ;  /* 0xffffff4c00407947 */ /* 0x000fea000383ffff */
.L_x_290:
[----:B------:R-:W-:Y:S01]  /*ca20*/  BSSY B1, `(.L_x_328) ;  /* 0x0000006000017945 */ /* 0x000fe20003800000 */
[----:B------:R-:W-:-:S07]  /*ca30*/  IMAD.MOV.U32 R15, RZ, RZ, -0x1 ;  /* 0xffffffffff0f7424 */ /* 0x000fce00078e00ff */
[----:B------:R-:W-:Y:S05]  /*ca40*/  WARPSYNC.COLLECTIVE R15, `(.L_x_329) ;  /* 0x000000000f0c7348 */ /* 0x000fea0003c00000 */
[----:B------:R-:W-:Y:S02]  /*ca50*/  ELECT P6, UR62, PT ;  /* 0x00000000003e782f */ /* 0x000fe400038c0000 */
[----:B------:R-:W-:Y:S01]  /*ca60*/  MOV R14, UR62 ;  /* 0x0000003e000e7c02 */ /* 0x000fe20008000f00 */
[----:B------:R-:W-:Y:S10]  /*ca70*/  ENDCOLLECTIVE ;  /* 0x000000000000791b */ /* 0x000ff40003800000 */
.L_x_329:
[----:B------:R-:W-:Y:S05]  /*ca80*/  BSYNC B1 ;  /* 0x0000000000017941 */ /* 0x000fea0003800000 */
.L_x_328:
[----:B------:R-:W-:Y:S05]  /*ca90*/  BRA `(.L_x_330) ;  /* 0xffffffe400c07947 */ /* 0x000fea000383ffff */
.L_x_293:
[----:B0-----:R0:W1:Y:S02]  /*caa0*/  SYNCS.PHASECHK.TRANS64.TRYWAIT P1, [R14+URZ+0xb0], R7 ;  /* 0x0000b0070e0075a7 */ /* 0x001064000802017f */
[----:B-1----:R-:W-:Y:S05]  /*cab0*/  @!P1 NANOSLEEP.SYNCS 0x989680 ;  /* 0x009896800000995d */ /* 0x002fea0003900000 */
[----:B------:R-:W1:Y:S02]  /*cac0*/  @!P1 SYNCS.PHASECHK.TRANS64 P1, [R14+URZ+0xb0], R7 ;  /* 0x0000b0070e0095a7 */ /* 0x000e64000802007f */
[----:B-1----:R-:W-:Y:S05]  /*cad0*/  @!P1 BRA `(.L_x_293) ;  /* 0xfffffffc00f09947 */ /* 0x002fea000383ffff */
[----:B------:R-:W-:Y:S05]  /*cae0*/  BRA `(.L_x_331) ;  /* 0xffffffe400f47947 */ /* 0x000fea000383ffff */
.L_x_302:
[----:B------:R-:W-:Y:S01]  /*caf0*/  BSSY B0, `(.L_x_332) ;  /* 0x0000006000007945 */ /* 0x000fe20003800000 */
[----:B------:R-:W-:-:S07]  /*cb00*/  IMAD.MOV.U32 R15, RZ, RZ, -0x1 ;  /* 0xffffffffff0f7424 */ /* 0x000fce00078e00ff */
[----:B------:R-:W-:Y:S05]  /*cb10*/  WARPSYNC.COLLECTIVE R15, `(.L_x_333) ;  /* 0x000000000f0c7348 */ /* 0x000fea0003c00000 */
[----:B------:R-:W-:Y:S02]  /*cb20*/  ELECT P6, UR62, PT ;  /* 0x00000000003e782f */ /* 0x000fe400038c0000 */
[----:B------:R-:W-:Y:S01]  /*cb30*/  MOV R14, UR62 ;  /* 0x0000003e000e7c02 */ /* 0x000fe20008000f00 */
[----:B------:R-:W-:Y:S10]  /*cb40*/  ENDCOLLECTIVE ;  /* 0x000000000000791b */ /* 0x000ff40003800000 */
.L_x_333:
[----:B------:R-:W-:Y:S05]  /*cb50*/  BSYNC B0 ;  /* 0x0000000000007941 */ /* 0x000fea0003800000 */
.L_x_332:
[----:B------:R-:W-:Y:S05]  /*cb60*/  BRA `(.L_x_334) ;  /* 0xfffffff000447947 */ /* 0x000fea000383ffff */
.L_x_306:
[----:B0-----:R0:W1:Y:S02]  /*cb70*/  SYNCS.PHASECHK.TRANS64.TRYWAIT P0, [R7+URZ], R2 ;  /* 0x00000002070075a7 */ /* 0x001064000800017f */
[----:B-1----:R-:W-:Y:S05]  /*cb80*/  @!P0 NANOSLEEP.SYNCS 0x989680 ;  /* 0x009896800000895d */ /* 0x002fea0003900000 */
[----:B------:R-:W1:Y:S02]  /*cb90*/  @!P0 SYNCS.PHASECHK.TRANS64 P0, [R7+URZ], R2 ;  /* 0x00000002070085a7 */ /* 0x000e64000800007f */
[----:B-1----:R-:W-:Y:S05]  /*cba0*/  @!P0 BRA `(.L_x_306) ;  /* 0xfffffffc00f08947 */ /* 0x002fea000383ffff */
[----:B------:R-:W-:Y:S05]  /*cbb0*/  BRA `(.L_x_335) ;  /* 0xfffffff000847947 */ /* 0x000fea000383ffff */
.L_x_307:
[----:B0-----:R0:W1:Y:S02]  /*cbc0*/  SYNCS.PHASECHK.TRANS64.TRYWAIT P0, [R9+URZ], R4 ;  /* 0x00000004090075a7 */ /* 0x001064000800017f */
[----:B-1----:R-:W-:Y:S05]  /*cbd0*/  @!P0 NANOSLEEP.SYNCS 0x989680 ;  /* 0x009896800000895d */ /* 0x002fea0003900000 */
[----:B------:R-:W1:Y:S02]  /*cbe0*/  @!P0 SYNCS.PHASECHK.TRANS64 P0, [R9+URZ], R4 ;  /* 0x00000004090085a7 */ /* 0x000e64000800007f */
[----:B-1----:R-:W-:Y:S05]  /*cbf0*/  @!P0 BRA `(.L_x_307) ;  /* 0xfffffffc00f08947 */ /* 0x002fea000383ffff */
[----:B------:R-:W-:Y:S05]  /*cc00*/  BRA `(.L_x_336) ;  /* 0xfffffff000947947 */ /* 0x000fea000383ffff */
.L_x_308:
[----:B0-----:R0:W1:Y:S02]  /*cc10*/  SYNCS.PHASECHK.TRANS64.TRYWAIT P0, [R6+URZ], R5 ;  /* 0x00000005060075a7 */ /* 0x001064000800017f */
[----:B-1----:R-:W-:Y:S05]  /*cc20*/  @!P0 NANOSLEEP.SYNCS 0x989680 ;  /* 0x009896800000895d */ /* 0x002fea0003900000 */
[----:B------:R-:W1:Y:S02]  /*cc30*/  @!P0 SYNCS.PHASECHK.TRANS64 P0, [R6+URZ], R5 ;  /* 0x00000005060085a7 */ /* 0x000e64000800007f */
[----:B-1----:R-:W-:Y:S05]  /*cc40*/  @!P0 BRA `(.L_x_308) ;  /* 0xfffffffc00f08947 */ /* 0x002fea000383ffff */
[----:B------:R-:W-:Y:S05]  /*cc50*/  BRA `(.L_x_337) ;  /* 0xfffffff000a47947 */ /* 0x000fea000383ffff */
.L_x_309:
[----:B0-----:R0:W1:Y:S02]  /*cc60*/  SYNCS.PHASECHK.TRANS64.TRYWAIT P0, [R9+URZ], R4 ;  /* 0x00000004090075a7 */ /* 0x001064000800017f */
[----:B-1----:R-:W-:Y:S05]  /*cc70*/  @!P0 NANOSLEEP.SYNCS 0x989680 ;  /* 0x009896800000895d */ /* 0x002fea0003900000 */
[----:B------:R-:W1:Y:S02]  /*cc80*/  @!P0 SYNCS.PHASECHK.TRANS64 P0, [R9+URZ], R4 ;  /* 0x00000004090085a7 */ /* 0x000e64000800007f */
[----:B-1----:R-:W-:Y:S05]  /*cc90*/  @!P0 BRA `(.L_x_309) ;  /* 0xfffffffc00f08947 */ /* 0x002fea000383ffff */
[----:B------:R-:W-:Y:S05]  /*cca0*/  BRA `(.L_x_338) ;  /* 0xfffffff000b47947 */ /* 0x000fea000383ffff */
.L_x_310:
[----:B0-----:R0:W1:Y:S02]  /*ccb0*/  SYNCS.PHASECHK.TRANS64.TRYWAIT P0, [R6+URZ], R5 ;  /* 0x00000005060075a7 */ /* 0x001064000800017f */
[----:B-1----:R-:W-:Y:S05]  /*ccc0*/  @!P0 NANOSLEEP.SYNCS 0x989680 ;  /* 0x009896800000895d */ /* 0x002fea0003900000 */
[----:B------:R-:W1:Y:S02]  /*ccd0*/  @!P0 SYNCS.PHASECHK.TRANS64 P0, [R6+URZ], R5 ;  /* 0x00000005060085a7 */ /* 0x000e64000800007f */
[----:B-1----:R-:W-:Y:S05]  /*cce0*/  @!P0 BRA `(.L_x_310) ;  /* 0xfffffffc00f08947 */ /* 0x002fea000383ffff */
[----:B------:R-:W-:Y:S05]  /*ccf0*/  BRA `(.L_x_339) ;  /* 0xfffffff000c47947 */ /* 0x000fea000383ffff */
.L_x_311:
[----:B0-----:R0:W1:Y:S02]  /*cd00*/  SYNCS.PHASECHK.TRANS64.TRYWAIT P0, [R9+URZ], R4 ;  /* 0x00000004090075a7 */ /* 0x001064000800017f */
[----:B-1----:R-:W-:Y:S05]  /*cd10*/  @!P0 NANOSLEEP.SYNCS 0x989680 ;  /* 0x009896800000895d */ /* 0x002fea0003900000 */
[----:B------:R-:W1:Y:S02]  /*cd20*/  @!P0 SYNCS.PHASECHK.TRANS64 P0, [R9+URZ], R4 ;  /* 0x00000004090085a7 */ /* 0x000e64000800007f */
[----:B-1----:R-:W-:Y:S05]  /*cd30*/  @!P0 BRA `(.L_x_311) ;  /* 0xfffffffc00f08947 */ /* 0x002fea000383ffff */
[----:B------:R-:W-:Y:S05]  /*cd40*/  BRA `(.L_x_340) ;  /* 0xfffffff000d47947 */ /* 0x000fea000383ffff */
.L_x_312:
[----:B0-----:R0:W1:Y:S02]  /*cd50*/  SYNCS.PHASECHK.TRANS64.TRYWAIT P0, [R6+URZ], R5 ;  /* 0x00000005060075a7 */ /* 0x001064000800017f */
[----:B-1----:R-:W-:Y:S05]  /*cd60*/  @!P0 NANOSLEEP.SYNCS 0x989680 ;  /* 0x009896800000895d */ /* 0x002fea0003900000 */
[----:B------:R-:W1:Y:S02]  /*cd70*/  @!P0 SYNCS.PHASECHK.TRANS64 P0, [R6+URZ], R5 ;  /* 0x00000005060085a7 */ /* 0x000e64000800007f */
[----:B-1----:R-:W-:Y:S05]  /*cd80*/  @!P0 BRA `(.L_x_312) ;  /* 0xfffffffc00f08947 */ /* 0x002fea000383ffff */
[----:B------:R-:W-:Y:S05]  /*cd90*/  BRA `(.L_x_341) ;  /* 0xfffffff000e47947 */ /* 0x000fea000383ffff */
.L_x_313:
[----:B0-----:R0:W1:Y:S02]  /*cda0*/  SYNCS.PHASECHK.TRANS64.TRYWAIT P0, [R9+URZ], R4 ;  /* 0x00000004090075a7 */ /* 0x001064000800017f */
[----:B-1----:R-:W-:Y:S05]  /*cdb0*/  @!P0 NANOSLEEP.SYNCS 0x989680 ;  /* 0x009896800000895d */ /* 0x002fea0003900000 */
[----:B------:R-:W1:Y:S02]  /*cdc0*/  @!P0 SYNCS.PHASECHK.TRANS64 P0, [R9+URZ], R4 ;  /* 0x00000004090085a7 */ /* 0x000e64000800007f */
[----:B-1----:R-:W-:Y:S05]  /*cdd0*/  @!P0 BRA `(.L_x_313) ;  /* 0xfffffffc00f08947 */ /* 0x002fea000383ffff */
[----:B------:R-:W-:Y:S05]  /*cde0*/  BRA `(.L_x_342) ;  /* 0xfffffff000f47947 */ /* 0x000fea000383ffff */
.L_x_314:
[----:B0-----:R0:W1:Y:S02]  /*cdf0*/  SYNCS.PHASECHK.TRANS64.TRYWAIT P0, [R6+URZ], R5 ;  /* 0x00000005060075a7 */ /* 0x001064000800017f */
[----:B-1----:R-:W-:Y:S05]  /*ce00*/  @!P0 NANOSLEEP.SYNCS 0x989680 ;  /* 0x009896800000895d */ /* 0x002fea0003900000 */
[----:B------:R-:W1:Y:S02]  /*ce10*/  @!P0 SYNCS.PHASECHK.TRANS64 P0, [R6+URZ], R5 ;  /* 0x00000005060085a7 */ /* 0x000e64000800007f */
[----:B-1----:R-:W-:Y:S05]  /*ce20*/  @!P0 BRA `(.L_x_314) ;  /* 0xfffffffc00f08947 */ /* 0x002fea000383ffff */
[----:B------:R-:W-:Y:S05]  /*ce30*/  BRA `(.L_x_343) ;  /* 0xfffffff400047947 */ /* 0x000fea000383ffff */
.L_x_315:
[----:B0-----:R0:W1:Y:S02]  /*ce40*/  SYNCS.PHASECHK.TRANS64.TRYWAIT P0, [R9+URZ], R4 ;  /* 0x00000004090075a7 */ /* 0x001064000800017f */
[----:B-1----:R-:W-:Y:S05]  /*ce50*/  @!P0 NANOSLEEP.SYNCS 0x989680 ;  /* 0x009896800000895d */ /* 0x002fea0003900000 */
[----:B------:R-:W1:Y:S02]  /*ce60*/  @!P0 SYNCS.PHASECHK.TRANS64 P0, [R9+URZ], R4 ;  /* 0x00000004090085a7 */ /* 0x000e64000800007f */
[----:B-1----:R-:W-:Y:S05]  /*ce70*/  @!P0 BRA `(.L_x_315) ;  /* 0xfffffffc00f08947 */ /* 0x002fea000383ffff */
[----:B------:R-:W-:Y:S05]  /*ce80*/  BRA `(.L_x_344) ;  /* 0xfffffff400147947 */ /* 0x000fea000383ffff */
.L_x_316:
[----:B0-----:R0:W1:Y:S02]  /*ce90*/  SYNCS.PHASECHK.TRANS64.TRYWAIT P0, [R6+URZ], R5 ;  /* 0x00000005060075a7 */ /* 0x001064000800017f */
[----:B-1----:R-:W-:Y:S05]  /*cea0*/  @!P0 NANOSLEEP.SYNCS 0x989680 ;  /* 0x009896800000895d */ /* 0x002fea0003900000 */
[----:B------:R-:W1:Y:S02]  /*ceb0*/  @!P0 SYNCS.PHASECHK.TRANS64 P0, [R6+URZ], R5 ;  /* 0x00000005060085a7 */ /* 0x000e64000800007f */
[----:B-1----:R-:W-:Y:S05]  /*cec0*/  @!P0 BRA `(.L_x_316) ;  /* 0xfffffffc00f08947 */ /* 0x002fea000383ffff */
[----:B------:R-:W-:Y:S05]  /*ced0*/  BRA `(.L_x_345) ;  /* 0xfffffff400247947 */ /* 0x000fea000383ffff */
.L_x_317:
[----:B0-----:R0:W1:Y:S02]  /*cee0*/  SYNCS.PHASECHK.TRANS64.TRYWAIT P0, [R9+URZ], R4 ;  /* 0x00000004090075a7 */ /* 0x001064000800017f */
[----:B-1----:R-:W-:Y:S05]  /*cef0*/  @!P0 NANOSLEEP.SYNCS 0x989680 ;  /* 0x009896800000895d */ /* 0x002fea0003900000 */
[----:B------:R-:W1:Y:S02]  /*cf00*/  @!P0 SYNCS.PHASECHK.TRANS64 P0, [R9+URZ], R4 ;  /* 0x00000004090085a7 */ /* 0x000e64000800007f */
[----:B-1----:R-:W-:Y:S05]  /*cf10*/  @!P0 BRA `(.L_x_317) ;  /* 0xfffffffc00f08947 */ /* 0x002fea000383ffff */
[----:B------:R-:W-:Y:S05]  /*cf20*/  BRA `(.L_x_346) ;  /* 0xfffffff400347947 */ /* 0x000fea000383ffff */
.L_x_318:
[----:B0-----:R0:W1:Y:S02]  /*cf30*/  SYNCS.PHASECHK.TRANS64.TRYWAIT P0, [R6+URZ], R5 ;  /* 0x00000005060075a7 */ /* 0x001064000800017f */
[----:B-1----:R-:W-:Y:S05]  /*cf40*/  @!P0 NANOSLEEP.SYNCS 0x989680 ;  /* 0x009896800000895d */ /* 0x002fea0003900000 */
[----:B------:R-:W1:Y:S02]  /*cf50*/  @!P0 SYNCS.PHASECHK.TRANS64 P0, [R6+URZ], R5 ;  /* 0x00000005060085a7 */ /* 0x000e64000800007f */
[----:B-1----:R-:W-:Y:S05]  /*cf60*/  @!P0 BRA `(.L_x_318) ;  /* 0xfffffffc00f08947 */ /* 0x002fea000383ffff */
[----:B------:R-:W-:Y:S05]  /*cf70*/  BRA `(.L_x_347) ;  /* 0xfffffff400447947 */ /* 0x000fea000383ffff */
.L_x_319:
[----:B0-----:R0:W1:Y:S02]  /*cf80*/  SYNCS.PHASECHK.TRANS64.TRYWAIT P0, [R9+URZ], R4 ;  /* 0x00000004090075a7 */ /* 0x001064000800017f */
[----:B-1----:R-:W-:Y:S05]  /*cf90*/  @!P0 NANOSLEEP.SYNCS 0x989680 ;  /* 0x009896800000895d */ /* 0x002fea0003900000 */
[----:B------:R-:W1:Y:S02]  /*cfa0*/  @!P0 SYNCS.PHASECHK.TRANS64 P0, [R9+URZ], R4 ;  /* 0x00000004090085a7 */ /* 0x000e64000800007f */
[----:B-1----:R-:W-:Y:S05]  /*cfb0*/  @!P0 BRA `(.L_x_319) ;  /* 0xfffffffc00f08947 */ /* 0x002fea000383ffff */
[----:B------:R-:W-:Y:S05]  /*cfc0*/  BRA `(.L_x_348) ;  /* 0xfffffff400547947 */ /* 0x000fea000383ffff */
.L_x_320:
[----:B0-----:R0:W1:Y:S02]  /*cfd0*/  SYNCS.PHASECHK.TRANS64.TRYWAIT P0, [R6+URZ], R5 ;  /* 0x00000005060075a7 */ /* 0x001064000800017f */
[----:B-1----:R-:W-:Y:S05]  /*cfe0*/  @!P0 NANOSLEEP.SYNCS 0x989680 ;  /* 0x009896800000895d */ /* 0x002fea0003900000 */
[----:B------:R-:W1:Y:S02]  /*cff0*/  @!P0 SYNCS.PHASECHK.TRANS64 P0, [R6+URZ], R5 ;  /* 0x00000005060085a7 */ /* 0x000e64000800007f */
[----:B-1----:R-:W-:Y:S05]  /*d000*/  @!P0 BRA `(.L_x_320) ;  /* 0xfffffffc00f08947 */ /* 0x002fea000383ffff */
[----:B------:R-:W-:Y:S05]  /*d010*/  BRA `(.L_x_349) ;  /* 0xfffffff400647947 */ /* 0x000fea000383ffff */
.L_x_321:
[----:B0-----:R0:W1:Y:S02]  /*d020*/  SYNCS.PHASECHK.TRANS64.TRYWAIT P0, [R9+URZ], R4 ;  /* 0x00000004090075a7 */ /* 0x001064000800017f */
[----:B-1----:R-:W-:Y:S05]  /*d030*/  @!P0 NANOSLEEP.SYNCS 0x989680 ;  /* 0x009896800000895d */ /* 0x002fea0003900000 */
[----:B------:R-:W1:Y:S02]  /*d040*/  @!P0 SYNCS.PHASECHK.TRANS64 P0, [R9+URZ], R4 ;  /* 0x00000004090085a7 */ /* 0x000e64000800007f */
[----:B-1----:R-:W-:Y:S05]  /*d050*/  @!P0 BRA `(.L_x_321) ;  /* 0xfffffffc00f08947 */ /* 0x002fea000383ffff */
[----:B------:R-:W-:Y:S05]  /*d060*/  BRA `(.L_x_350) ;  /* 0xfffffff400747947 */ /* 0x000fea000383ffff */
.L_x_322:
[----:B0-----:R0:W1:Y:S02]  /*d070*/  SYNCS.PHASECHK.TRANS64.TRYWAIT P0, [R6+URZ], R5 ;  /* 0x00000005060075a7 */ /* 0x001064000800017f */
[----:B-1----:R-:W-:Y:S05]  /*d080*/  @!P0 NANOSLEEP.SYNCS 0x989680 ;  /* 0x009896800000895d */ /* 0x002fea0003900000 */
[----:B------:R-:W1:Y:S02]  /*d090*/  @!P0 SYNCS.PHASECHK.TRANS64 P0, [R6+URZ], R5 ;  /* 0x00000005060085a7 */ /* 0x000e64000800007f */
[----:B-1----:R-:W-:Y:S05]  /*d0a0*/  @!P0 BRA `(.L_x_322) ;  /* 0xfffffffc00f08947 */ /* 0x002fea000383ffff */
[----:B------:R-:W-:Y:S05]  /*d0b0*/  BRA `(.L_x_351) ;  /* 0xfffffff400847947 */ /* 0x000fea000383ffff */
.L_x_323:
[----:B0-----:R0:W1:Y:S02]  /*d0c0*/  SYNCS.PHASECHK.TRANS64.TRYWAIT P0, [R9+URZ], R4 ;  /* 0x00000004090075a7 */ /* 0x001064000800017f */
[----:B-1----:R-:W-:Y:S05]  /*d0d0*/  @!P0 NANOSLEEP.SYNCS 0x989680 ;  /* 0x009896800000895d */ /* 0x002fea0003900000 */
[----:B------:R-:W1:Y:S02]  /*d0e0*/  @!P0 SYNCS.PHASECHK.TRANS64 P0, [R9+URZ], R4 ;  /* 0x00000004090085a7 */ /* 0x000e64000800007f */
[----:B-1----:R-:W-:Y:S05]  /*d0f0*/  @!P0 BRA `(.L_x_323) ;  /* 0xfffffffc00f08947 */ /* 0x002fea000383ffff */
[----:B------:R-:W-:Y:S05]  /*d100*/  BRA `(.L_x_352) ;  /* 0xfffffff400947947 */ /* 0x000fea000383ffff */
.L_x_324:
[----:B0-----:R0:W1:Y:S02]  /*d110*/  SYNCS.PHASECHK.TRANS64.TRYWAIT P0, [R6+URZ], R5 ;  /* 0x00000005060075a7 */ /* 0x001064000800017f */
[----:B-1----:R-:W-:Y:S05]  /*d120*/  @!P0 NANOSLEEP.SYNCS 0x989680 ;  /* 0x009896800000895d */ /* 0x002fea0003900000 */
[----:B------:R-:W1:Y:S02]  /*d130*/  @!P0 SYNCS.PHASECHK.TRANS64 P0, [R6+URZ], R5 ;  /* 0x00000005060085a7 */ /* 0x000e64000800007f */
[----:B-1----:R-:W-:Y:S05]  /*d140*/  @!P0 BRA `(.L_x_324) ;  /* 0xfffffffc00f08947 */ /* 0x002fea000383ffff */
[----:B------:R-:W-:Y:S05]  /*d150*/  BRA `(.L_x_353) ;  /* 0xfffffff400a47947 */ /* 0x000fea000383ffff */
.L_x_325:
[----:B0-----:R0:W1:Y:S02]  /*d160*/  SYNCS.PHASECHK.TRANS64.TRYWAIT P0, [R9+URZ], R4 ;  /* 0x00000004090075a7 */ /* 0x001064000800017f */
[----:B-1----:R-:W-:Y:S05]  /*d170*/  @!P0 NANOSLEEP.SYNCS 0x989680 ;  /* 0x009896800000895d */ /* 0x002fea0003900000 */
[----:B------:R-:W1:Y:S02]  /*d180*/  @!P0 SYNCS.PHASECHK.TRANS64 P0, [R9+URZ], R4 ;  /* 0x00000004090085a7 */ /* 0x000e64000800007f */
[----:B-1----:R-:W-:Y:S05]  /*d190*/  @!P0 BRA `(.L_x_325) ;  /* 0xfffffffc00f08947 */ /* 0x002fea000383ffff */
[----:B------:R-:W-:Y:S05]  /*d1a0*/  BRA `(.L_x_354) ;  /* 0xfffffff400b47947 */ /* 0x000fea000383ffff */
.L_x_326:
[----:B-1----:R1:W2:Y:S02]  /*d1b0*/  SYNCS.PHASECHK.TRANS64.TRYWAIT P0, [R6+URZ], R5 ;  /* 0x00000005060075a7 */ /* 0x0022a4000800017f */
[----:B--2---:R-:W-:Y:S05]  /*d1c0*/  @!P0 NANOSLEEP.SYNCS 0x989680 ;  /* 0x009896800000895d */ /* 0x004fea0003900000 */
[----:B------:R-:W2:Y:S02]  /*d1d0*/  @!P0 SYNCS.PHASECHK.TRANS64 P0, [R6+URZ], R5 ;  /* 0x00000005060085a7 */ /* 0x000ea4000800007f */
[----:B--2---:R-:W-:Y:S05]  /*d1e0*/  @!P0 BRA `(.L_x_326) ;  /* 0xfffffffc00f08947 */ /* 0x004fea000383ffff */
[----:B------:R-:W-:Y:S05]  /*d1f0*/  BRA `(.L_x_355) ;  /* 0xfffffff400bc7947 */ /* 0x000fea000383ffff */
.L_x_356:
[----:B------:R-:W-:-:S00]  /*d200*/  BRA `(.L_x_356) ;  /* 0xfffffffc00fc7947 */ /* 0x000fc0000383ffff */
[----:B------:R-:W-:-:S00]  /*d210*/  NOP ;  /* 0x0000000000007918 */ /* 0x000fc00000000000 */
        /* <DEDUP_REMOVED lines=14> */
.L_x_357:


//--------------------- .nv.global.init           --------------------------
	.section	.nv.global.init,"aw",@progbits
.nv.global.init:
	.type		$str$22,@object
	.size		$str$22,($str$23 - $str$22)
$str$22:
        /*0000*/ 	.byte	0x6b, 0x5f, 0x74, 0x69, 0x6c, 0x65, 0x5f, 0x63, 0x6f, 0x75, 0x6e, 0x74, 0x20, 0x3e, 0x3d, 0x20
        /*0010*/ 	.byte	0x31, 0x00
	.type		$str$23,@object
	.size		$str$23,(__unnamed_1 - $str$23)
$str$23:
        /*0012*/ 	.byte	0x2f, 0x74, 0x6d, 0x70, 0x2f, 0x63, 0x75, 0x74, 0x6c, 0x61, 0x73, 0x73, 0x5f, 0x73, 0x77, 0x65
        /*0022*/ 	.byte	0x65, 0x70, 0x5f, 0x73, 0x72, 0x63, 0x2f, 0x69, 0x6e, 0x63, 0x6c, 0x75, 0x64, 0x65, 0x2f, 0x63
        /*0032*/ 	.byte	0x75, 0x74, 0x6c, 0x61, 0x73, 0x73, 0x2f, 0x67, 0x65, 0x6d, 0x6d, 0x2f, 0x63, 0x6f, 0x6c, 0x6c
        /*0042*/ 	.byte	0x65, 0x63, 0x74, 0x69, 0x76, 0x65, 0x2f, 0x73, 0x6d, 0x39, 0x30, 0x5f, 0x6d, 0x6d, 0x61, 0x5f
        /*0052*/ 	.byte	0x74, 0x6d, 0x61, 0x5f, 0x67, 0x6d, 0x6d, 0x61, 0x5f, 0x73, 0x73, 0x5f, 0x77, 0x61, 0x72, 0x70
        /*0062*/ 	.byte	0x73, 0x70, 0x65, 0x63, 0x69, 0x61, 0x6c, 0x69, 0x7a, 0x65, 0x64, 0x2e, 0x68, 0x70, 0x70, 0x00
	.type		__unnamed_1,@object
	.size		__unnamed_1,(.L_0 - __unnamed_1)
__unnamed_1:
        /*0072*/ 	.byte	0x76, 0x6f, 0x69, 0x64, 0x20, 0x63, 0x75, 0x74, 0x6c, 0x61, 0x73, 0x73, 0x3a, 0x3a, 0x67, 0x65
        /* <DEDUP_REMOVED lines=179> */
        /*0bb2*/ 	.byte	0x74, 0x65, 0x3a, 0x3a, 0x69, 0x64, 0x65, 0x6e, 0x74, 0x69, 0x74, 0x79, 0x5d, 0x00
.L_0:


//--------------------- .nv.shared._ZN7cutlass13device_kernelINS_4gemm6kernel13GemmUniversalIN4cute5tupleIJiiiiEEENS1_10collective13CollectiveMmaINS1_34MainloopSm90TmaGmmaWarpSpecializedILi22ENS5_IJNS4_1CILi1EEESB_SB_EEENS1_35KernelTmaWarpSpecializedCooperativeEEENS5_IJNSA_ILi192EEENSA_ILi128EEENSA_ILi16EEEEEENS_6half_tENS5_IJlSB_lEEESJ_SK_NS4_8TiledMMAINS4_8MMA_AtomIJNS4_4SM904GMMA26MMA_64x128x16_F32F16F16_SSILNSO_5MajorE0ELSQ_0ELNSO_7ScaleInE1ELSR_1EEEEEENS4_6LayoutINS5_IJNSA_ILi2EEESB_SB_EEENS5_IJSB_NSA_ILi0EEESX_EEEEENS5_IJNS4_10UnderscoreES10_S10_EEEEENS4_13SM90_TMA_LOADENS4_14ComposedLayoutINS4_7SwizzleILi1ELi4ELi3EEENS4_18smem_ptr_flag_bitsILi16EEENSU_INS5_IJNSA_ILi8EEESH_EEENS5_IJSH_SB_EEEEEEEvNS4_8identityES13_S1D_vS1E_EENS_8epilogue10collective6detail29Sm90TmaWarpSpecializedAdapterINS1H_15DefaultEpilogueISJ_SK_SK_NS1G_6thread17LinearCombinationISJ_Li1EffLNS1L_9ScaleType4KindE0ELNS_15FloatRoundStyleE2ESJ_EENS1_15EpilogueDefaultEEEEEvvEEEEvNT_6ParamsE --------------------------
	.section	.nv.shared._ZN7cutlass13device_kernelINS_4gemm6kernel13GemmUniversalIN4cute5tupleIJiiiiEEENS1_10collective13CollectiveMmaINS1_34MainloopSm90TmaGmmaWarpSpecializedILi22ENS5_IJNS4_1CILi1EEESB_SB_EEENS1_35KernelTmaWarpSpecializedCooperativeEEENS5_IJNSA_ILi192EEENSA_ILi128EEENSA_ILi16EEEEEENS_6half_tENS5_IJlSB_lEEESJ_SK_NS4_8TiledMMAINS4_8MMA_AtomIJNS4_4SM904GMMA26MMA_64x128x16_F32F16F16_SSILNSO_5MajorE0ELSQ_0ELNSO_7ScaleInE1ELSR_1EEEEEENS4_6LayoutINS5_IJNSA_ILi2EEESB_SB_EEENS5_IJSB_NSA_ILi0EEESX_EEEEENS5_IJNS4_10UnderscoreES10_S10_EEEEENS4_13SM90_TMA_LOADENS4_14ComposedLayoutINS4_7SwizzleILi1ELi4ELi3EEENS4_18smem_ptr_flag_bitsILi16EEENSU_INS5_IJNSA_ILi8EEESH_EEENS5_IJSH_SB_EEEEEEEvNS4_8identityES13_S1D_vS1E_EENS_8epilogue10collective6detail29Sm90TmaWarpSpecializedAdapterINS1H_15DefaultEpilogueISJ_SK_SK_NS1G_6thread17LinearCombinationISJ_Li1EffLNS1L_9ScaleType4KindE0ELNS_15FloatRoundStyleE2ESJ_EENS1_15EpilogueDefaultEEEEEvvEEEEvNT_6ParamsE,"aw",@nobits
	.sectionflags	@""
	.align	16
	.zero		1024


//--------------------- .nv.shared.reserved.0     --------------------------
	.section	.nv.shared.reserved.0,"aw",@nobits
	.weak		__nv_reservedSMEM_offset_0_alias
	.size		__nv_reservedSMEM_offset_0_alias, 0, 0
	.other		__nv_reservedSMEM_offset_0_alias,@"STO_CUDA_RESERVED_SHARED STV_DEFAULT"
__nv_reservedSMEM_offset_0_alias:
	.zero		0


//--------------------- .nv.global                --------------------------
	.section	.nv.global,"aw",@nobits
.nv.global:
	.type		_ZN39_INTERNAL_2a80dd46_4_k_cu_b4219688_45074cute1_E,@object
	.size		_ZN39_INTERNAL_2a80dd46_4_k_cu_b4219688_45074cute1_E,(_ZN39_INTERNAL_2a80dd46_4_k_cu_b4219688_45074cuda3std3__45__cpo6cbeginE - _ZN39_INTERNAL_2a80dd46_4_k_cu_b4219688_45074cute1_E)
_ZN39_INTERNAL_2a80dd46_4_k_cu_b4219688_45074cute1_E:
	.zero		1
	.type		_ZN39_INTERNAL_2a80dd46_4_k_cu_b4219688_45074cuda3std3__45__cpo6cbeginE,@object
	.size		_ZN39_INTERNAL_2a80dd46_4_k_cu_b4219688_45074cuda3std3__45__cpo6cbeginE,(_ZN39_INTERNAL_2a80dd46_4_k_cu_b4219688_45074cuda3std3__48in_placeE - _ZN39_INTERNAL_2a80dd46_4_k_cu_b4219688_45074cuda3std3__45__cpo6cbeginE)
_ZN39_INTERNAL_2a80dd46_4_k_cu_b4219688_45074cuda3std3__45__cpo6cbeginE:
	.zero		1
	.type		_ZN39_INTERNAL_2a80dd46_4_k_cu_b4219688_45074cuda3std3__48in_placeE,@object
	.size		_ZN39_INTERNAL_2a80dd46_4_k_cu_b4219688_45074cuda3std3__48in_placeE,(_ZN39_INTERNAL_2a80dd46_4_k_cu_b4219688_45074cuda3std6ranges3__45__cpo9iter_moveE - _ZN39_INTERNAL_2a80dd46_4_k_cu_b4219688_45074cuda3std3__48in_placeE)
_ZN39_INTERNAL_2a80dd46_4_k_cu_b4219688_45074cuda3std3__48in_placeE:
	.zero		1
	.type		_ZN39_INTERNAL_2a80dd46_4_k_cu_b4219688_45074cuda3std6ranges3__45__cpo9iter_moveE,@object
	.size		_ZN39_INTERNAL_2a80dd46_4_k_cu_b4219688_45074cuda3std6ranges3__45__cpo9iter_moveE,(_ZN39_INTERNAL_2a80dd46_4_k_cu_b4219688_45074cuda3std3__45__cpo5beginE - _ZN39_INTERNAL_2a80dd46_4_k_cu_b4219688_45074cuda3std6ranges3__45__cpo9iter_moveE)
_ZN39_INTERNAL_2a80dd46_4_k_cu_b4219688_45074cuda3std6ranges3__45__cpo9iter_moveE:
	.zero		1
	.type		_ZN39_INTERNAL_2a80dd46_4_k_cu_b4219688_45074cuda3std3__45__cpo5beginE,@object
	.size		_ZN39_INTERNAL_2a80dd46_4_k_cu_b4219688_45074cuda3std3__45__cpo5beginE,(_ZN39_INTERNAL_2a80dd46_4_k_cu_b4219688_45074cuda3std3__441_GLOBAL__N__2a80dd46_4_k_cu_b4219688_45076ignoreE - _ZN39_INTERNAL_2a80dd46_4_k_cu_b4219688_45074cuda3std3__45__cpo5beginE)
_ZN39_INTERNAL_2a80dd46_4_k_cu_b4219688_45074cuda3std3__45__cpo5beginE:
	.zero		1
	.type		_ZN39_INTERNAL_2a80dd46_4_k_cu_b4219688_45074cuda3std3__441_GLOBAL__N__2a80dd46_4_k_cu_b4219688_45076ignoreE,@object
	.size		_ZN39_INTERNAL_2a80dd46_4_k_cu_b4219688_45074cuda3std3__441_GLOBAL__N__2a80dd46_4_k_cu_b4219688_45076ignoreE,(_ZN39_INTERNAL_2a80dd46_4_k_cu_b4219688_45074cute7productE - _ZN39_INTERNAL_2a80dd46_4_k_cu_b4219688_45074cuda3std3__441_GLOBAL__N__2a80dd46_4_k_cu_b4219688_45076ignoreE)
_ZN39_INTERNAL_2a80dd46_4_k_cu_b4219688_45074cuda3std3__441_GLOBAL__N__2a80dd46_4_k_cu_b4219688_45076ignoreE:
	.zero		1
	.type		_ZN39_INTERNAL_2a80dd46_4_k_cu_b4219688_45074cute7productE,@object
	.size		_ZN39_INTERNAL_2a80dd46_4_k_cu_b4219688_45074cute7productE,(_ZN39_INTERNAL_2a80dd46_4_k_cu_b4219688_45074cuda3std3__45__cpo3endE - _ZN39_INTERNAL_2a80dd46_4_k_cu_b4219688_45074cute7productE)
_ZN39_INTERNAL_2a80dd46_4_k_cu_b4219688_45074cute7productE:
	.zero		1
	.type		_ZN39_INTERNAL_2a80dd46_4_k_cu_b4219688_45074cuda3std3__45__cpo3endE,@object
	.size		_ZN39_INTERNAL_2a80dd46_4_k_cu_b4219688_45074cuda3std3__45__cpo3endE,(_ZN39_INTERNAL_2a80dd46_4_k_cu_b4219688_45074cuda3std3__419piecewise_constructE - _ZN39_INTERNAL_2a80dd46_4_k_cu_b4219688_45074cuda3std3__45__cpo3endE)
_ZN39_INTERNAL_2a80dd46_4_k_cu_b4219688_45074cuda3std3__45__cpo3endE:
	.zero		1
	.type		_ZN39_INTERNAL_2a80dd46_4_k_cu_b4219688_45074cuda3std3__419piecewise_constructE,@object
	.size		_ZN39_INTERNAL_2a80dd46_4_k_cu_b4219688_45074cuda3std3__419piecewise_constructE,(_ZN39_INTERNAL_2a80dd46_4_k_cu_b4219688_45074cuda3std3__45__cpo4cendE - _ZN39_INTERNAL_2a80dd46_4_k_cu_b4219688_45074cuda3std3__419piecewise_constructE)
_ZN39_INTERNAL_2a80dd46_4_k_cu_b4219688_45074cuda3std3__419piecewise_constructE:
	.zero		1
	.type		_ZN39_INTERNAL_2a80dd46_4_k_cu_b4219688_45074cuda3std3__45__cpo4cendE,@object
	.size		_ZN39_INTERNAL_2a80dd46_4_k_cu_b4219688_45074cuda3std3__45__cpo4cendE,(_ZN39_INTERNAL_2a80dd46_4_k_cu_b4219688_45074cuda3std6ranges3__45__cpo4swapE - _ZN39_INTERNAL_2a80dd46_4_k_cu_b4219688_45074cuda3std3__45__cpo4cendE)
_ZN39_INTERNAL_2a80dd46_4_k_cu_b4219688_45074cuda3std3__45__cpo4cendE:
	.zero		1
	.type		_ZN39_INTERNAL_2a80dd46_4_k_cu_b4219688_45074cuda3std6ranges3__45__cpo4swapE,@object
	.size		_ZN39_INTERNAL_2a80dd46_4_k_cu_b4219688_45074cuda3std6ranges3__45__cpo4swapE,(.L_8 - _ZN39_INTERNAL_2a80dd46_4_k_cu_b4219688_45074cuda3std6ranges3__45__cpo4swapE)
_ZN39_INTERNAL_2a80dd46_4_k_cu_b4219688_45074cuda3std6ranges3__45__cpo4swapE:
	.zero		1
.L_8:


//--------------------- .nv.constant0._ZN7cutlass13device_kernelINS_4gemm6kernel13GemmUniversalIN4cute5tupleIJiiiiEEENS1_10collective13CollectiveMmaINS1_34MainloopSm90TmaGmmaWarpSpecializedILi22ENS5_IJNS4_1CILi1EEESB_SB_EEENS1_35KernelTmaWarpSpecializedCooperativeEEENS5_IJNSA_ILi192EEENSA_ILi128EEENSA_ILi16EEEEEENS_6half_tENS5_IJlSB_lEEESJ_SK_NS4_8TiledMMAINS4_8MMA_AtomIJNS4_4SM904GMMA26MMA_64x128x16_F32F16F16_SSILNSO_5MajorE0ELSQ_0ELNSO_7ScaleInE1ELSR_1EEEEEENS4_6LayoutINS5_IJNSA_ILi2EEESB_SB_EEENS5_IJSB_NSA_ILi0EEESX_EEEEENS5_IJNS4_10UnderscoreES10_S10_EEEEENS4_13SM90_TMA_LOADENS4_14ComposedLayoutINS4_7SwizzleILi1ELi4ELi3EEENS4_18smem_ptr_flag_bitsILi16EEENSU_INS5_IJNSA_ILi8EEESH_EEENS5_IJSH_SB_EEEEEEEvNS4_8identityES13_S1D_vS1E_EENS_8epilogue10collective6detail29Sm90TmaWarpSpecializedAdapterINS1H_15DefaultEpilogueISJ_SK_SK_NS1G_6thread17LinearCombinationISJ_Li1EffLNS1L_9ScaleType4KindE0ELNS_15FloatRoundStyleE2ESJ_EENS1_15EpilogueDefaultEEEEEvvEEEEvNT_6ParamsE --------------------------
	.section	.nv.constant0._ZN7cutlass13device_kernelINS_4gemm6kernel13GemmUniversalIN4cute5tupleIJiiiiEEENS1_10collective13CollectiveMmaINS1_34MainloopSm90TmaGmmaWarpSpecializedILi22ENS5_IJNS4_1CILi1EEESB_SB_EEENS1_35KernelTmaWarpSpecializedCooperativeEEENS5_IJNSA_ILi192EEENSA_ILi128EEENSA_ILi16EEEEEENS_6half_tENS5_IJlSB_lEEESJ_SK_NS4_8TiledMMAINS4_8MMA_AtomIJNS4_4SM904GMMA26MMA_64x128x16_F32F16F16_SSILNSO_5MajorE0ELSQ_0ELNSO_7ScaleInE1ELSR_1EEEEEENS4_6LayoutINS5_IJNSA_ILi2EEESB_SB_EEENS5_IJSB_NSA_ILi0EEESX_EEEEENS5_IJNS4_10UnderscoreES10_S10_EEEEENS4_13SM90_TMA_LOADENS4_14ComposedLayoutINS4_7SwizzleILi1ELi4ELi3EEENS4_18smem_ptr_flag_bitsILi16EEENSU_INS5_IJNSA_ILi8EEESH_EEENS5_IJSH_SB_EEEEEEEvNS4_8identityES13_S1D_vS1E_EENS_8epilogue10collective6detail29Sm90TmaWarpSpecializedAdapterINS1H_15DefaultEpilogueISJ_SK_SK_NS1G_6thread17LinearCombinationISJ_Li1EffLNS1L_9ScaleType4KindE0ELNS_15FloatRoundStyleE2ESJ_EENS1_15EpilogueDefaultEEEEEvvEEEEvNT_6ParamsE,"a",@progbits
	.sectionflags	@""
	.align	4
.nv.constant0._ZN7cutlass13device_kernelINS_4gemm6kernel13GemmUniversalIN4cute5tupleIJiiiiEEENS1_10collective13CollectiveMmaINS1_34MainloopSm90TmaGmmaWarpSpecializedILi22ENS5_IJNS4_1CILi1EEESB_SB_EEENS1_35KernelTmaWarpSpecializedCooperativeEEENS5_IJNSA_ILi192EEENSA_ILi128EEENSA_ILi16EEEEEENS_6half_tENS5_IJlSB_lEEESJ_SK_NS4_8TiledMMAINS4_8MMA_AtomIJNS4_4SM904GMMA26MMA_64x128x16_F32F16F16_SSILNSO_5MajorE0ELSQ_0ELNSO_7ScaleInE1ELSR_1EEEEEENS4_6LayoutINS5_IJNSA_ILi2EEESB_SB_EEENS5_IJSB_NSA_ILi0EEESX_EEEEENS5_IJNS4_10UnderscoreES10_S10_EEEEENS4_13SM90_TMA_LOADENS4_14ComposedLayoutINS4_7SwizzleILi1ELi4ELi3EEENS4_18smem_ptr_flag_bitsILi16EEENSU_INS5_IJNSA_ILi8EEESH_EEENS5_IJSH_SB_EEEEEEEvNS4_8identityES13_S1D_vS1E_EENS_8epilogue10collective6detail29Sm90TmaWarpSpecializedAdapterINS1H_15DefaultEpilogueISJ_SK_SK_NS1G_6thread17LinearCombinationISJ_Li1EffLNS1L_9ScaleType4KindE0ELNS_15FloatRoundStyleE2ESJ_EENS1_15EpilogueDefaultEEEEEvvEEEEvNT_6ParamsE:
	.zero		1664


//--------------------- SYMBOLS --------------------------

	.type		.nv.reservedSmem.offset0,@object
	.size		.nv.reservedSmem.offset0,0x4
	.type		__assertfail,@function
